//
// Generated by NVIDIA NVVM Compiler
//
// Compiler Build ID: CL-36424714
// Cuda compilation tools, release 13.0, V13.0.88
// Based on NVVM 20.0.0
//

.version 9.0
.target sm_100
.address_size 64

	// .globl	_Z10rowWiseAddPiS_S_ii

.visible .entry _Z10rowWiseAddPiS_S_ii(
	.param .u64 .ptr .align 1 _Z10rowWiseAddPiS_S_ii_param_0,
	.param .u64 .ptr .align 1 _Z10rowWiseAddPiS_S_ii_param_1,
	.param .u64 .ptr .align 1 _Z10rowWiseAddPiS_S_ii_param_2,
	.param .u32 _Z10rowWiseAddPiS_S_ii_param_3,
	.param .u32 _Z10rowWiseAddPiS_S_ii_param_4
)
{
	.reg .pred 	%p<10>;
	.reg .b32 	%r<115>;
	.reg .b64 	%rd<56>;

	ld.param.u64 	%rd22, [_Z10rowWiseAddPiS_S_ii_param_0];
	ld.param.u64 	%rd23, [_Z10rowWiseAddPiS_S_ii_param_1];
	ld.param.u64 	%rd24, [_Z10rowWiseAddPiS_S_ii_param_2];
	ld.param.u32 	%r17, [_Z10rowWiseAddPiS_S_ii_param_4];
	cvta.to.global.u64 	%rd1, %rd24;
	cvta.to.global.u64 	%rd2, %rd23;
	cvta.to.global.u64 	%rd3, %rd22;
	setp.lt.s32 	%p1, %r17, 1;
	@%p1 bra 	$L__BB0_13;
	mov.u32 	%r19, %tid.x;
	mul.lo.s32 	%r1, %r17, %r19;
	and.b32  	%r2, %r17, 15;
	setp.lt.u32 	%p2, %r17, 16;
	mov.b32 	%r112, 0;
	@%p2 bra 	$L__BB0_4;
	and.b32  	%r112, %r17, 2147483632;
	neg.s32 	%r110, %r112;
	mul.wide.u32 	%rd25, %r1, 4;
	add.s64 	%rd26, %rd25, 32;
	add.s64 	%rd52, %rd1, %rd26;
	add.s64 	%rd51, %rd2, %rd26;
	add.s64 	%rd50, %rd3, %rd26;
$L__BB0_3:
	.pragma "nounroll";
	ld.global.u32 	%r20, [%rd50+-32];
	ld.global.u32 	%r21, [%rd51+-32];
	add.s32 	%r22, %r21, %r20;
	st.global.u32 	[%rd52+-32], %r22;
	ld.global.u32 	%r23, [%rd50+-28];
	ld.global.u32 	%r24, [%rd51+-28];
	add.s32 	%r25, %r24, %r23;
	st.global.u32 	[%rd52+-28], %r25;
	ld.global.u32 	%r26, [%rd50+-24];
	ld.global.u32 	%r27, [%rd51+-24];
	add.s32 	%r28, %r27, %r26;
	st.global.u32 	[%rd52+-24], %r28;
	ld.global.u32 	%r29, [%rd50+-20];
	ld.global.u32 	%r30, [%rd51+-20];
	add.s32 	%r31, %r30, %r29;
	st.global.u32 	[%rd52+-20], %r31;
	ld.global.u32 	%r32, [%rd50+-16];
	ld.global.u32 	%r33, [%rd51+-16];
	add.s32 	%r34, %r33, %r32;
	st.global.u32 	[%rd52+-16], %r34;
	ld.global.u32 	%r35, [%rd50+-12];
	ld.global.u32 	%r36, [%rd51+-12];
	add.s32 	%r37, %r36, %r35;
	st.global.u32 	[%rd52+-12], %r37;
	ld.global.u32 	%r38, [%rd50+-8];
	ld.global.u32 	%r39, [%rd51+-8];
	add.s32 	%r40, %r39, %r38;
	st.global.u32 	[%rd52+-8], %r40;
	ld.global.u32 	%r41, [%rd50+-4];
	ld.global.u32 	%r42, [%rd51+-4];
	add.s32 	%r43, %r42, %r41;
	st.global.u32 	[%rd52+-4], %r43;
	ld.global.u32 	%r44, [%rd50];
	ld.global.u32 	%r45, [%rd51];
	add.s32 	%r46, %r45, %r44;
	st.global.u32 	[%rd52], %r46;
	ld.global.u32 	%r47, [%rd50+4];
	ld.global.u32 	%r48, [%rd51+4];
	add.s32 	%r49, %r48, %r47;
	st.global.u32 	[%rd52+4], %r49;
	ld.global.u32 	%r50, [%rd50+8];
	ld.global.u32 	%r51, [%rd51+8];
	add.s32 	%r52, %r51, %r50;
	st.global.u32 	[%rd52+8], %r52;
	ld.global.u32 	%r53, [%rd50+12];
	ld.global.u32 	%r54, [%rd51+12];
	add.s32 	%r55, %r54, %r53;
	st.global.u32 	[%rd52+12], %r55;
	ld.global.u32 	%r56, [%rd50+16];
	ld.global.u32 	%r57, [%rd51+16];
	add.s32 	%r58, %r57, %r56;
	st.global.u32 	[%rd52+16], %r58;
	ld.global.u32 	%r59, [%rd50+20];
	ld.global.u32 	%r60, [%rd51+20];
	add.s32 	%r61, %r60, %r59;
	st.global.u32 	[%rd52+20], %r61;
	ld.global.u32 	%r62, [%rd50+24];
	ld.global.u32 	%r63, [%rd51+24];
	add.s32 	%r64, %r63, %r62;
	st.global.u32 	[%rd52+24], %r64;
	ld.global.u32 	%r65, [%rd50+28];
	ld.global.u32 	%r66, [%rd51+28];
	add.s32 	%r67, %r66, %r65;
	st.global.u32 	[%rd52+28], %r67;
	add.s32 	%r110, %r110, 16;
	add.s64 	%rd52, %rd52, 64;
	add.s64 	%rd51, %rd51, 64;
	add.s64 	%rd50, %rd50, 64;
	setp.ne.s32 	%p3, %r110, 0;
	@%p3 bra 	$L__BB0_3;
$L__BB0_4:
	setp.eq.s32 	%p4, %r2, 0;
	@%p4 bra 	$L__BB0_13;
	and.b32  	%r8, %r17, 7;
	setp.lt.u32 	%p5, %r2, 8;
	@%p5 bra 	$L__BB0_7;
	add.s32 	%r68, %r112, %r1;
	mul.wide.u32 	%rd27, %r68, 4;
	add.s64 	%rd28, %rd3, %rd27;
	ld.global.u32 	%r69, [%rd28];
	add.s64 	%rd29, %rd2, %rd27;
	ld.global.u32 	%r70, [%rd29];
	add.s32 	%r71, %r70, %r69;
	add.s64 	%rd30, %rd1, %rd27;
	st.global.u32 	[%rd30], %r71;
	cvt.u64.u32 	%rd31, %r1;
	cvt.u64.u32 	%rd32, %r112;
	add.s64 	%rd33, %rd32, %rd31;
	shl.b64 	%rd34, %rd33, 2;
	add.s64 	%rd35, %rd3, %rd34;
	ld.global.u32 	%r72, [%rd35+4];
	add.s64 	%rd36, %rd2, %rd34;
	ld.global.u32 	%r73, [%rd36+4];
	add.s32 	%r74, %r73, %r72;
	add.s64 	%rd37, %rd1, %rd34;
	st.global.u32 	[%rd37+4], %r74;
	ld.global.u32 	%r75, [%rd35+8];
	ld.global.u32 	%r76, [%rd36+8];
	add.s32 	%r77, %r76, %r75;
	st.global.u32 	[%rd37+8], %r77;
	ld.global.u32 	%r78, [%rd35+12];
	ld.global.u32 	%r79, [%rd36+12];
	add.s32 	%r80, %r79, %r78;
	st.global.u32 	[%rd37+12], %r80;
	ld.global.u32 	%r81, [%rd35+16];
	ld.global.u32 	%r82, [%rd36+16];
	add.s32 	%r83, %r82, %r81;
	st.global.u32 	[%rd37+16], %r83;
	ld.global.u32 	%r84, [%rd35+20];
	ld.global.u32 	%r85, [%rd36+20];
	add.s32 	%r86, %r85, %r84;
	st.global.u32 	[%rd37+20], %r86;
	ld.global.u32 	%r87, [%rd35+24];
	ld.global.u32 	%r88, [%rd36+24];
	add.s32 	%r89, %r88, %r87;
	st.global.u32 	[%rd37+24], %r89;
	ld.global.u32 	%r90, [%rd35+28];
	ld.global.u32 	%r91, [%rd36+28];
	add.s32 	%r92, %r91, %r90;
	st.global.u32 	[%rd37+28], %r92;
	add.s32 	%r112, %r112, 8;
$L__BB0_7:
	setp.eq.s32 	%p6, %r8, 0;
	@%p6 bra 	$L__BB0_13;
	and.b32  	%r11, %r17, 3;
	setp.lt.u32 	%p7, %r8, 4;
	@%p7 bra 	$L__BB0_10;
	add.s32 	%r93, %r112, %r1;
	mul.wide.u32 	%rd38, %r93, 4;
	add.s64 	%rd39, %rd3, %rd38;
	ld.global.u32 	%r94, [%rd39];
	add.s64 	%rd40, %rd2, %rd38;
	ld.global.u32 	%r95, [%rd40];
	add.s32 	%r96, %r95, %r94;
	add.s64 	%rd41, %rd1, %rd38;
	st.global.u32 	[%rd41], %r96;
	cvt.u64.u32 	%rd42, %r1;
	cvt.u64.u32 	%rd43, %r112;
	add.s64 	%rd44, %rd43, %rd42;
	shl.b64 	%rd45, %rd44, 2;
	add.s64 	%rd46, %rd3, %rd45;
	ld.global.u32 	%r97, [%rd46+4];
	add.s64 	%rd47, %rd2, %rd45;
	ld.global.u32 	%r98, [%rd47+4];
	add.s32 	%r99, %r98, %r97;
	add.s64 	%rd48, %rd1, %rd45;
	st.global.u32 	[%rd48+4], %r99;
	ld.global.u32 	%r100, [%rd46+8];
	ld.global.u32 	%r101, [%rd47+8];
	add.s32 	%r102, %r101, %r100;
	st.global.u32 	[%rd48+8], %r102;
	ld.global.u32 	%r103, [%rd46+12];
	ld.global.u32 	%r104, [%rd47+12];
	add.s32 	%r105, %r104, %r103;
	st.global.u32 	[%rd48+12], %r105;
	add.s32 	%r112, %r112, 4;
$L__BB0_10:
	setp.eq.s32 	%p8, %r11, 0;
	@%p8 bra 	$L__BB0_13;
	add.s32 	%r106, %r112, %r1;
	mul.wide.u32 	%rd49, %r106, 4;
	add.s64 	%rd55, %rd1, %rd49;
	add.s64 	%rd54, %rd2, %rd49;
	add.s64 	%rd53, %rd3, %rd49;
	neg.s32 	%r114, %r11;
$L__BB0_12:
	.pragma "nounroll";
	ld.global.u32 	%r107, [%rd53];
	ld.global.u32 	%r108, [%rd54];
	add.s32 	%r109, %r108, %r107;
	st.global.u32 	[%rd55], %r109;
	add.s64 	%rd55, %rd55, 4;
	add.s64 	%rd54, %rd54, 4;
	add.s64 	%rd53, %rd53, 4;
	add.s32 	%r114, %r114, 1;
	setp.ne.s32 	%p9, %r114, 0;
	@%p9 bra 	$L__BB0_12;
$L__BB0_13:
	ret;

}
	// .globl	_Z13columnWiseAddPiS_S_ii
.visible .entry _Z13columnWiseAddPiS_S_ii(
	.param .u64 .ptr .align 1 _Z13columnWiseAddPiS_S_ii_param_0,
	.param .u64 .ptr .align 1 _Z13columnWiseAddPiS_S_ii_param_1,
	.param .u64 .ptr .align 1 _Z13columnWiseAddPiS_S_ii_param_2,
	.param .u32 _Z13columnWiseAddPiS_S_ii_param_3,
	.param .u32 _Z13columnWiseAddPiS_S_ii_param_4
)
{
	.reg .pred 	%p<10>;
	.reg .b32 	%r<122>;
	.reg .b64 	%rd<101>;

	ld.param.u64 	%rd4, [_Z13columnWiseAddPiS_S_ii_param_0];
	ld.param.u64 	%rd5, [_Z13columnWiseAddPiS_S_ii_param_1];
	ld.param.u64 	%rd6, [_Z13columnWiseAddPiS_S_ii_param_2];
	ld.param.u32 	%r23, [_Z13columnWiseAddPiS_S_ii_param_3];
	ld.param.u32 	%r24, [_Z13columnWiseAddPiS_S_ii_param_4];
	cvta.to.global.u64 	%rd1, %rd6;
	cvta.to.global.u64 	%rd2, %rd5;
	cvta.to.global.u64 	%rd3, %rd4;
	mov.u32 	%r1, %tid.x;
	setp.lt.s32 	%p1, %r23, 1;
	@%p1 bra 	$L__BB1_13;
	and.b32  	%r2, %r23, 15;
	setp.lt.u32 	%p2, %r23, 16;
	mov.b32 	%r118, 0;
	@%p2 bra 	$L__BB1_4;
	and.b32  	%r118, %r23, 2147483632;
	neg.s32 	%r116, %r118;
	shl.b32 	%r5, %r24, 4;
	mul.wide.s32 	%rd11, %r24, 4;
	mov.u32 	%r115, %r1;
$L__BB1_3:
	.pragma "nounroll";
	mul.wide.s32 	%rd7, %r115, 4;
	add.s64 	%rd8, %rd3, %rd7;
	ld.global.u32 	%r26, [%rd8];
	add.s64 	%rd9, %rd2, %rd7;
	ld.global.u32 	%r27, [%rd9];
	add.s32 	%r28, %r27, %r26;
	add.s64 	%rd10, %rd1, %rd7;
	st.global.u32 	[%rd10], %r28;
	add.s64 	%rd12, %rd8, %rd11;
	ld.global.u32 	%r29, [%rd12];
	add.s64 	%rd13, %rd9, %rd11;
	ld.global.u32 	%r30, [%rd13];
	add.s32 	%r31, %r30, %r29;
	add.s64 	%rd14, %rd10, %rd11;
	st.global.u32 	[%rd14], %r31;
	add.s64 	%rd15, %rd12, %rd11;
	ld.global.u32 	%r32, [%rd15];
	add.s64 	%rd16, %rd13, %rd11;
	ld.global.u32 	%r33, [%rd16];
	add.s32 	%r34, %r33, %r32;
	add.s64 	%rd17, %rd14, %rd11;
	st.global.u32 	[%rd17], %r34;
	add.s64 	%rd18, %rd15, %rd11;
	ld.global.u32 	%r35, [%rd18];
	add.s64 	%rd19, %rd16, %rd11;
	ld.global.u32 	%r36, [%rd19];
	add.s32 	%r37, %r36, %r35;
	add.s64 	%rd20, %rd17, %rd11;
	st.global.u32 	[%rd20], %r37;
	add.s64 	%rd21, %rd18, %rd11;
	ld.global.u32 	%r38, [%rd21];
	add.s64 	%rd22, %rd19, %rd11;
	ld.global.u32 	%r39, [%rd22];
	add.s32 	%r40, %r39, %r38;
	add.s64 	%rd23, %rd20, %rd11;
	st.global.u32 	[%rd23], %r40;
	add.s64 	%rd24, %rd21, %rd11;
	ld.global.u32 	%r41, [%rd24];
	add.s64 	%rd25, %rd22, %rd11;
	ld.global.u32 	%r42, [%rd25];
	add.s32 	%r43, %r42, %r41;
	add.s64 	%rd26, %rd23, %rd11;
	st.global.u32 	[%rd26], %r43;
	add.s64 	%rd27, %rd24, %rd11;
	ld.global.u32 	%r44, [%rd27];
	add.s64 	%rd28, %rd25, %rd11;
	ld.global.u32 	%r45, [%rd28];
	add.s32 	%r46, %r45, %r44;
	add.s64 	%rd29, %rd26, %rd11;
	st.global.u32 	[%rd29], %r46;
	add.s64 	%rd30, %rd27, %rd11;
	ld.global.u32 	%r47, [%rd30];
	add.s64 	%rd31, %rd28, %rd11;
	ld.global.u32 	%r48, [%rd31];
	add.s32 	%r49, %r48, %r47;
	add.s64 	%rd32, %rd29, %rd11;
	st.global.u32 	[%rd32], %r49;
	add.s64 	%rd33, %rd30, %rd11;
	ld.global.u32 	%r50, [%rd33];
	add.s64 	%rd34, %rd31, %rd11;
	ld.global.u32 	%r51, [%rd34];
	add.s32 	%r52, %r51, %r50;
	add.s64 	%rd35, %rd32, %rd11;
	st.global.u32 	[%rd35], %r52;
	add.s64 	%rd36, %rd33, %rd11;
	ld.global.u32 	%r53, [%rd36];
	add.s64 	%rd37, %rd34, %rd11;
	ld.global.u32 	%r54, [%rd37];
	add.s32 	%r55, %r54, %r53;
	add.s64 	%rd38, %rd35, %rd11;
	st.global.u32 	[%rd38], %r55;
	add.s64 	%rd39, %rd36, %rd11;
	ld.global.u32 	%r56, [%rd39];
	add.s64 	%rd40, %rd37, %rd11;
	ld.global.u32 	%r57, [%rd40];
	add.s32 	%r58, %r57, %r56;
	add.s64 	%rd41, %rd38, %rd11;
	st.global.u32 	[%rd41], %r58;
	add.s64 	%rd42, %rd39, %rd11;
	ld.global.u32 	%r59, [%rd42];
	add.s64 	%rd43, %rd40, %rd11;
	ld.global.u32 	%r60, [%rd43];
	add.s32 	%r61, %r60, %r59;
	add.s64 	%rd44, %rd41, %rd11;
	st.global.u32 	[%rd44], %r61;
	add.s64 	%rd45, %rd42, %rd11;
	ld.global.u32 	%r62, [%rd45];
	add.s64 	%rd46, %rd43, %rd11;
	ld.global.u32 	%r63, [%rd46];
	add.s32 	%r64, %r63, %r62;
	add.s64 	%rd47, %rd44, %rd11;
	st.global.u32 	[%rd47], %r64;
	add.s64 	%rd48, %rd45, %rd11;
	ld.global.u32 	%r65, [%rd48];
	add.s64 	%rd49, %rd46, %rd11;
	ld.global.u32 	%r66, [%rd49];
	add.s32 	%r67, %r66, %r65;
	add.s64 	%rd50, %rd47, %rd11;
	st.global.u32 	[%rd50], %r67;
	add.s64 	%rd51, %rd48, %rd11;
	ld.global.u32 	%r68, [%rd51];
	add.s64 	%rd52, %rd49, %rd11;
	ld.global.u32 	%r69, [%rd52];
	add.s32 	%r70, %r69, %r68;
	add.s64 	%rd53, %rd50, %rd11;
	st.global.u32 	[%rd53], %r70;
	add.s64 	%rd54, %rd51, %rd11;
	ld.global.u32 	%r71, [%rd54];
	add.s64 	%rd55, %rd52, %rd11;
	ld.global.u32 	%r72, [%rd55];
	add.s32 	%r73, %r72, %r71;
	add.s64 	%rd56, %rd53, %rd11;
	st.global.u32 	[%rd56], %r73;
	add.s32 	%r116, %r116, 16;
	add.s32 	%r115, %r115, %r5;
	setp.ne.s32 	%p3, %r116, 0;
	@%p3 bra 	$L__BB1_3;
$L__BB1_4:
	setp.eq.s32 	%p4, %r2, 0;
	@%p4 bra 	$L__BB1_13;
	and.b32  	%r11, %r23, 7;
	setp.lt.u32 	%p5, %r2, 8;
	@%p5 bra 	$L__BB1_7;
	mad.lo.s32 	%r74, %r118, %r24, %r1;
	mul.wide.s32 	%rd57, %r74, 4;
	add.s64 	%rd58, %rd3, %rd57;
	ld.global.u32 	%r75, [%rd58];
	add.s64 	%rd59, %rd2, %rd57;
	ld.global.u32 	%r76, [%rd59];
	add.s32 	%r77, %r76, %r75;
	add.s64 	%rd60, %rd1, %rd57;
	st.global.u32 	[%rd60], %r77;
	mul.wide.s32 	%rd61, %r24, 4;
	add.s64 	%rd62, %rd58, %rd61;
	ld.global.u32 	%r78, [%rd62];
	add.s64 	%rd63, %rd59, %rd61;
	ld.global.u32 	%r79, [%rd63];
	add.s32 	%r80, %r79, %r78;
	add.s64 	%rd64, %rd60, %rd61;
	st.global.u32 	[%rd64], %r80;
	add.s64 	%rd65, %rd62, %rd61;
	ld.global.u32 	%r81, [%rd65];
	add.s64 	%rd66, %rd63, %rd61;
	ld.global.u32 	%r82, [%rd66];
	add.s32 	%r83, %r82, %r81;
	add.s64 	%rd67, %rd64, %rd61;
	st.global.u32 	[%rd67], %r83;
	add.s64 	%rd68, %rd65, %rd61;
	ld.global.u32 	%r84, [%rd68];
	add.s64 	%rd69, %rd66, %rd61;
	ld.global.u32 	%r85, [%rd69];
	add.s32 	%r86, %r85, %r84;
	add.s64 	%rd70, %rd67, %rd61;
	st.global.u32 	[%rd70], %r86;
	add.s64 	%rd71, %rd68, %rd61;
	ld.global.u32 	%r87, [%rd71];
	add.s64 	%rd72, %rd69, %rd61;
	ld.global.u32 	%r88, [%rd72];
	add.s32 	%r89, %r88, %r87;
	add.s64 	%rd73, %rd70, %rd61;
	st.global.u32 	[%rd73], %r89;
	add.s64 	%rd74, %rd71, %rd61;
	ld.global.u32 	%r90, [%rd74];
	add.s64 	%rd75, %rd72, %rd61;
	ld.global.u32 	%r91, [%rd75];
	add.s32 	%r92, %r91, %r90;
	add.s64 	%rd76, %rd73, %rd61;
	st.global.u32 	[%rd76], %r92;
	add.s64 	%rd77, %rd74, %rd61;
	ld.global.u32 	%r93, [%rd77];
	add.s64 	%rd78, %rd75, %rd61;
	ld.global.u32 	%r94, [%rd78];
	add.s32 	%r95, %r94, %r93;
	add.s64 	%rd79, %rd76, %rd61;
	st.global.u32 	[%rd79], %r95;
	add.s64 	%rd80, %rd77, %rd61;
	ld.global.u32 	%r96, [%rd80];
	add.s64 	%rd81, %rd78, %rd61;
	ld.global.u32 	%r97, [%rd81];
	add.s32 	%r98, %r97, %r96;
	add.s64 	%rd82, %rd79, %rd61;
	st.global.u32 	[%rd82], %r98;
	add.s32 	%r118, %r118, 8;
$L__BB1_7:
	setp.eq.s32 	%p6, %r11, 0;
	@%p6 bra 	$L__BB1_13;
	and.b32  	%r14, %r23, 3;
	setp.lt.u32 	%p7, %r11, 4;
	@%p7 bra 	$L__BB1_10;
	mad.lo.s32 	%r99, %r118, %r24, %r1;
	mul.wide.s32 	%rd83, %r99, 4;
	add.s64 	%rd84, %rd3, %rd83;
	ld.global.u32 	%r100, [%rd84];
	add.s64 	%rd85, %rd2, %rd83;
	ld.global.u32 	%r101, [%rd85];
	add.s32 	%r102, %r101, %r100;
	add.s64 	%rd86, %rd1, %rd83;
	st.global.u32 	[%rd86], %r102;
	mul.wide.s32 	%rd87, %r24, 4;
	add.s64 	%rd88, %rd84, %rd87;
	ld.global.u32 	%r103, [%rd88];
	add.s64 	%rd89, %rd85, %rd87;
	ld.global.u32 	%r104, [%rd89];
	add.s32 	%r105, %r104, %r103;
	add.s64 	%rd90, %rd86, %rd87;
	st.global.u32 	[%rd90], %r105;
	add.s64 	%rd91, %rd88, %rd87;
	ld.global.u32 	%r106, [%rd91];
	add.s64 	%rd92, %rd89, %rd87;
	ld.global.u32 	%r107, [%rd92];
	add.s32 	%r108, %r107, %r106;
	add.s64 	%rd93, %rd90, %rd87;
	st.global.u32 	[%rd93], %r108;
	add.s64 	%rd94, %rd91, %rd87;
	ld.global.u32 	%r109, [%rd94];
	add.s64 	%rd95, %rd92, %rd87;
	ld.global.u32 	%r110, [%rd95];
	add.s32 	%r111, %r110, %r109;
	add.s64 	%rd96, %rd93, %rd87;
	st.global.u32 	[%rd96], %r111;
	add.s32 	%r118, %r118, 4;
$L__BB1_10:
	setp.eq.s32 	%p8, %r14, 0;
	@%p8 bra 	$L__BB1_13;
	mad.lo.s32 	%r121, %r118, %r24, %r1;
	neg.s32 	%r120, %r14;
$L__BB1_12:
	.pragma "nounroll";
	mul.wide.s32 	%rd97, %r121, 4;
	add.s64 	%rd98, %rd3, %rd97;
	ld.global.u32 	%r112, [%rd98];
	add.s64 	%rd99, %rd2, %rd97;
	ld.global.u32 	%r113, [%rd99];
	add.s32 	%r114, %r113, %r112;
	add.s64 	%rd100, %rd1, %rd97;
	st.global.u32 	[%rd100], %r114;
	add.s32 	%r121, %r121, %r24;
	add.s32 	%r120, %r120, 1;
	setp.ne.s32 	%p9, %r120, 0;
	@%p9 bra 	$L__BB1_12;
$L__BB1_13:
	ret;

}
	// .globl	_Z14elementWiseAddPiS_S_ii
.visible .entry _Z14elementWiseAddPiS_S_ii(
	.param .u64 .ptr .align 1 _Z14elementWiseAddPiS_S_ii_param_0,
	.param .u64 .ptr .align 1 _Z14elementWiseAddPiS_S_ii_param_1,
	.param .u64 .ptr .align 1 _Z14elementWiseAddPiS_S_ii_param_2,
	.param .u32 _Z14elementWiseAddPiS_S_ii_param_3,
	.param .u32 _Z14elementWiseAddPiS_S_ii_param_4
)
{
	.reg .b32 	%r<8>;
	.reg .b64 	%rd<11>;

	ld.param.u64 	%rd1, [_Z14elementWiseAddPiS_S_ii_param_0];
	ld.param.u64 	%rd2, [_Z14elementWiseAddPiS_S_ii_param_1];
	ld.param.u64 	%rd3, [_Z14elementWiseAddPiS_S_ii_param_2];
	ld.param.u32 	%r1, [_Z14elementWiseAddPiS_S_ii_param_4];
	cvta.to.global.u64 	%rd4, %rd3;
	cvta.to.global.u64 	%rd5, %rd2;
	cvta.to.global.u64 	%rd6, %rd1;
	mov.u32 	%r2, %tid.y;
	mov.u32 	%r3, %tid.x;
	mad.lo.s32 	%r4, %r1, %r2, %r3;
	mul.wide.s32 	%rd7, %r4, 4;
	add.s64 	%rd8, %rd6, %rd7;
	ld.global.u32 	%r5, [%rd8];
	add.s64 	%rd9, %rd5, %rd7;
	ld.global.u32 	%r6, [%rd9];
	add.s32 	%r7, %r6, %r5;
	add.s64 	%rd10, %rd4, %rd7;
	st.global.u32 	[%rd10], %r7;
	ret;

}


// ===== COMPILED SASS (sm_100) =====

	.target	sm_100

	.elftype	@"ET_EXEC"


//--------------------- .note.nv.tkinfo           --------------------------
	.section	.note.nv.tkinfo,"",@"SHT_NOTE"
	.sectionflags	@"SHF_NOTE_NV_TKINFO"
	.tkinfo
        /*0018*/ 	.word	0x00000002
        /*0030*/ 	.string	""
        /*0030*/ 	.string	"ptxas"
        /*0030*/ 	.string	"Cuda compilation tools, release 13.0, V13.0.88"
        /*0030*/ 	.string	"Build cuda_13.0.r13.0/compiler.36424714_0"
        /*0030*/ 	.string	"-arch sm_100 -m 64 "



//--------------------- .note.nv.cuinfo           --------------------------
	.section	.note.nv.cuinfo,"",@"SHT_NOTE"
	.sectionflags	@"SHF_NOTE_NV_CUINFO"
        /*0018*/ 	.short	0x0002
        /*001a*/ 	.short	0x0064
        /*001c*/ 	.short	0x0082
	.zero		2


//--------------------- .nv.info                  --------------------------
	.section	.nv.info,"",@"SHT_CUDA_INFO"
	.align	4


	//----- nvinfo : EIATTR_REGCOUNT
	.align		4
        /*0000*/ 	.byte	0x04, 0x2f
        /*0002*/ 	.short	(.L_1 - .L_0)
	.align		4
.L_0:
        /*0004*/ 	.word	index@(_Z10rowWiseAddPiS_S_ii)
        /*0008*/ 	.word	0x00000014


	//----- nvinfo : EIATTR_FRAME_SIZE
	.align		4
.L_1:
        /*000c*/ 	.byte	0x04, 0x11
        /*000e*/ 	.short	(.L_3 - .L_2)
	.align		4
.L_2:
        /*0010*/ 	.word	index@(_Z10rowWiseAddPiS_S_ii)
        /*0014*/ 	.word	0x00000000


	//----- nvinfo : EIATTR_REGCOUNT
	.align		4
.L_3:
        /*0018*/ 	.byte	0x04, 0x2f
        /*001a*/ 	.short	(.L_5 - .L_4)
	.align		4
.L_4:
        /*001c*/ 	.word	index@(_Z13columnWiseAddPiS_S_ii)
        /*0020*/ 	.word	0x0000001e


	//----- nvinfo : EIATTR_FRAME_SIZE
	.align		4
.L_5:
        /*0024*/ 	.byte	0x04, 0x11
        /*0026*/ 	.short	(.L_7 - .L_6)
	.align		4
.L_6:
        /*0028*/ 	.word	index@(_Z13columnWiseAddPiS_S_ii)
        /*002c*/ 	.word	0x00000000


	//----- nvinfo : EIATTR_REGCOUNT
	.align		4
.L_7:
        /*0030*/ 	.byte	0x04, 0x2f
        /*0032*/ 	.short	(.L_9 - .L_8)
	.align		4
.L_8:
        /*0034*/ 	.word	index@(_Z14elementWiseAddPiS_S_ii)
        /*0038*/ 	.word	0x0000000c


	//----- nvinfo : EIATTR_FRAME_SIZE
	.align		4
.L_9:
        /*003c*/ 	.byte	0x04, 0x11
        /*003e*/ 	.short	(.L_11 - .L_10)
	.align		4
.L_10:
        /*0040*/ 	.word	index@(_Z14elementWiseAddPiS_S_ii)
        /*0044*/ 	.word	0x00000000


	//----- nvinfo : EIATTR_MIN_STACK_SIZE
	.align		4
.L_11:
        /*0048*/ 	.byte	0x04, 0x12
        /*004a*/ 	.short	(.L_13 - .L_12)
	.align		4
.L_12:
        /*004c*/ 	.word	index@(_Z14elementWiseAddPiS_S_ii)
        /*0050*/ 	.word	0x00000000


	//----- nvinfo : EIATTR_MIN_STACK_SIZE
	.align		4
.L_13:
        /*0054*/ 	.byte	0x04, 0x12
        /*0056*/ 	.short	(.L_15 - .L_14)
	.align		4
.L_14:
        /*0058*/ 	.word	index@(_Z13columnWiseAddPiS_S_ii)
        /*005c*/ 	.word	0x00000000


	//----- nvinfo : EIATTR_MIN_STACK_SIZE
	.align		4
.L_15:
        /*0060*/ 	.byte	0x04, 0x12
        /*0062*/ 	.short	(.L_17 - .L_16)
	.align		4
.L_16:
        /*0064*/ 	.word	index@(_Z10rowWiseAddPiS_S_ii)
        /*0068*/ 	.word	0x00000000
.L_17:


//--------------------- .nv.compat                --------------------------
	.section	.nv.compat,"",@"SHT_CUDA_COMPAT_INFO"
	.align	4
        /*0000*/ 	.byte	0x02, 0x09, 0x00, 0x00, 0x02, 0x02, 0x01, 0x00, 0x02, 0x05, 0x05, 0x00, 0x03, 0x07, 0x01, 0x01
        /*0010*/ 	.byte	0x02, 0x03, 0x00, 0x00, 0x02, 0x06, 0x01, 0x00, 0x04, 0x0b, 0x08, 0x00, 0x09, 0x00, 0x00, 0x00
        /*0020*/ 	.byte	0x00, 0x00, 0x00, 0x00


//--------------------- .nv.info._Z14elementWiseAddPiS_S_ii --------------------------
	.section	.nv.info._Z14elementWiseAddPiS_S_ii,"",@"SHT_CUDA_INFO"
	.sectionflags	@""
	.align	4


	//----- nvinfo : EIATTR_CUDA_API_VERSION
	.align		4
        /*0000*/ 	.byte	0x04, 0x37
        /*0002*/ 	.short	(.L_19 - .L_18)
.L_18:
        /*0004*/ 	.word	0x00000082


	//----- nvinfo : EIATTR_KPARAM_INFO
	.align		4
.L_19:
        /*0008*/ 	.byte	0x04, 0x17
        /*000a*/ 	.short	(.L_21 - .L_20)
.L_20:
        /*000c*/ 	.word	0x00000000
        /*0010*/ 	.short	0x0004
        /*0012*/ 	.short	0x001c
        /*0014*/ 	.byte	0x00, 0xf0, 0x11, 0x00


	//----- nvinfo : EIATTR_KPARAM_INFO
	.align		4
.L_21:
        /*0018*/ 	.byte	0x04, 0x17
        /*001a*/ 	.short	(.L_23 - .L_22)
.L_22:
        /*001c*/ 	.word	0x00000000
        /*0020*/ 	.short	0x0003
        /*0022*/ 	.short	0x0018
        /*0024*/ 	.byte	0x00, 0xf0, 0x11, 0x00


	//----- nvinfo : EIATTR_KPARAM_INFO
	.align		4
.L_23:
        /*0028*/ 	.byte	0x04, 0x17
        /*002a*/ 	.short	(.L_25 - .L_24)
.L_24:
        /*002c*/ 	.word	0x00000000
        /*0030*/ 	.short	0x0002
        /*0032*/ 	.short	0x0010
        /*0034*/ 	.byte	0x00, 0xf5, 0x21, 0x00


	//----- nvinfo : EIATTR_KPARAM_INFO
	.align		4
.L_25:
        /*0038*/ 	.byte	0x04, 0x17
        /*003a*/ 	.short	(.L_27 - .L_26)
.L_26:
        /*003c*/ 	.word	0x00000000
        /*0040*/ 	.short	0x0001
        /*0042*/ 	.short	0x0008
        /*0044*/ 	.byte	0x00, 0xf5, 0x21, 0x00


	//----- nvinfo : EIATTR_KPARAM_INFO
	.align		4
.L_27:
        /*0048*/ 	.byte	0x04, 0x17
        /*004a*/ 	.short	(.L_29 - .L_28)
.L_28:
        /*004c*/ 	.word	0x00000000
        /*0050*/ 	.short	0x0000
        /*0052*/ 	.short	0x0000
        /*0054*/ 	.byte	0x00, 0xf5, 0x21, 0x00


	//----- nvinfo : EIATTR_SPARSE_MMA_MASK
	.align		4
.L_29:
        /*0058*/ 	.byte	0x03, 0x50
        /*005a*/ 	.short	0x0000


	//----- nvinfo : EIATTR_MAXREG_COUNT
	.align		4
        /*005c*/ 	.byte	0x03, 0x1b
        /*005e*/ 	.short	0x00ff


	//----- nvinfo : EIATTR_MERCURY_ISA_VERSION
	.align		4
        /*0060*/ 	.byte	0x03, 0x5f
        /*0062*/ 	.short	0x0101


	//----- nvinfo : EIATTR_VRC_CTA_INIT_COUNT
	.align		4
        /*0064*/ 	.byte	0x02, 0x4a
	.zero		1
	.zero		1


	//----- nvinfo : EIATTR_EXIT_INSTR_OFFSETS
	.align		4
        /*0068*/ 	.byte	0x04, 0x1c
        /*006a*/ 	.short	(.L_31 - .L_30)


	//   ....[0]....
.L_30:
        /*006c*/ 	.word	0x00000100


	//----- nvinfo : EIATTR_CBANK_PARAM_SIZE
	.align		4
.L_31:
        /*0070*/ 	.byte	0x03, 0x19
        /*0072*/ 	.short	0x0020


	//----- nvinfo : EIATTR_PARAM_CBANK
	.align		4
        /*0074*/ 	.byte	0x04, 0x0a
        /*0076*/ 	.short	(.L_33 - .L_32)
	.align		4
.L_32:
        /*0078*/ 	.word	index@(.nv.constant0._Z14elementWiseAddPiS_S_ii)
        /*007c*/ 	.short	0x0380
        /*007e*/ 	.short	0x0020


	//----- nvinfo : EIATTR_SW_WAR
	.align		4
.L_33:
        /*0080*/ 	.byte	0x04, 0x36
        /*0082*/ 	.short	(.L_35 - .L_34)
.L_34:
        /*0084*/ 	.word	0x00000008
.L_35:


//--------------------- .nv.info._Z13columnWiseAddPiS_S_ii --------------------------
	.section	.nv.info._Z13columnWiseAddPiS_S_ii,"",@"SHT_CUDA_INFO"
	.sectionflags	@""
	.align	4


	//----- nvinfo : EIATTR_CUDA_API_VERSION
	.align		4
        /*0000*/ 	.byte	0x04, 0x37
        /*0002*/ 	.short	(.L_37 - .L_36)
.L_36:
        /*0004*/ 	.word	0x00000082


	//----- nvinfo : EIATTR_KPARAM_INFO
	.align		4
.L_37:
        /*0008*/ 	.byte	0x04, 0x17
        /*000a*/ 	.short	(.L_39 - .L_38)
.L_38:
        /*000c*/ 	.word	0x00000000
        /*0010*/ 	.short	0x0004
        /*0012*/ 	.short	0x001c
        /*0014*/ 	.byte	0x00, 0xf0, 0x11, 0x00


	//----- nvinfo : EIATTR_KPARAM_INFO
	.align		4
.L_39:
        /*0018*/ 	.byte	0x04, 0x17
        /*001a*/ 	.short	(.L_41 - .L_40)
.L_40:
        /*001c*/ 	.word	0x00000000
        /*0020*/ 	.short	0x0003
        /*0022*/ 	.short	0x0018
        /*0024*/ 	.byte	0x00, 0xf0, 0x11, 0x00


	//----- nvinfo : EIATTR_KPARAM_INFO
	.align		4
.L_41:
        /*0028*/ 	.byte	0x04, 0x17
        /*002a*/ 	.short	(.L_43 - .L_42)
.L_42:
        /*002c*/ 	.word	0x00000000
        /*0030*/ 	.short	0x0002
        /*0032*/ 	.short	0x0010
        /*0034*/ 	.byte	0x00, 0xf5, 0x21, 0x00


	//----- nvinfo : EIATTR_KPARAM_INFO
	.align		4
.L_43:
        /*0038*/ 	.byte	0x04, 0x17
        /*003a*/ 	.short	(.L_45 - .L_44)
.L_44:
        /*003c*/ 	.word	0x00000000
        /*0040*/ 	.short	0x0001
        /*0042*/ 	.short	0x0008
        /*0044*/ 	.byte	0x00, 0xf5, 0x21, 0x00


	//----- nvinfo : EIATTR_KPARAM_INFO
	.align		4
.L_45:
        /*0048*/ 	.byte	0x04, 0x17
        /*004a*/ 	.short	(.L_47 - .L_46)
.L_46:
        /*004c*/ 	.word	0x00000000
        /*0050*/ 	.short	0x0000
        /*0052*/ 	.short	0x0000
        /*0054*/ 	.byte	0x00, 0xf5, 0x21, 0x00


	//----- nvinfo : EIATTR_SPARSE_MMA_MASK
	.align		4
.L_47:
        /*0058*/ 	.byte	0x03, 0x50
        /*005a*/ 	.short	0x0000


	//----- nvinfo : EIATTR_MAXREG_COUNT
	.align		4
        /*005c*/ 	.byte	0x03, 0x1b
        /*005e*/ 	.short	0x00ff


	//----- nvinfo : EIATTR_MERCURY_ISA_VERSION
	.align		4
        /*0060*/ 	.byte	0x03, 0x5f
        /*0062*/ 	.short	0x0101


	//----- nvinfo : EIATTR_VRC_CTA_INIT_COUNT
	.align		4
        /*0064*/ 	.byte	0x02, 0x4a
	.zero		1
	.zero		1


	//----- nvinfo : EIATTR_EXIT_INSTR_OFFSETS
	.align		4
        /*0068*/ 	.byte	0x04, 0x1c
        /*006a*/ 	.short	(.L_49 - .L_48)


	//   ....[0]....
.L_48:
        /*006c*/ 	.word	0x00000030


	//   ....[1]....
        /*0070*/ 	.word	0x00000860


	//   ....[2]....
        /*0074*/ 	.word	0x00000c90


	//   ....[3]....
        /*0078*/ 	.word	0x00000f00


	//   ....[4]....
        /*007c*/ 	.word	0x00001020


	//----- nvinfo : EIATTR_CBANK_PARAM_SIZE
	.align		4
.L_49:
        /*0080*/ 	.byte	0x03, 0x19
        /*0082*/ 	.short	0x0020


	//----- nvinfo : EIATTR_PARAM_CBANK
	.align		4
        /*0084*/ 	.byte	0x04, 0x0a
        /*0086*/ 	.short	(.L_51 - .L_50)
	.align		4
.L_50:
        /*0088*/ 	.word	index@(.nv.constant0._Z13columnWiseAddPiS_S_ii)
        /*008c*/ 	.short	0x0380
        /*008e*/ 	.short	0x0020


	//----- nvinfo : EIATTR_SW_WAR
	.align		4
.L_51:
        /*0090*/ 	.byte	0x04, 0x36
        /*0092*/ 	.short	(.L_53 - .L_52)
.L_52:
        /*0094*/ 	.word	0x00000008
.L_53:


//--------------------- .nv.info._Z10rowWiseAddPiS_S_ii --------------------------
	.section	.nv.info._Z10rowWiseAddPiS_S_ii,"",@"SHT_CUDA_INFO"
	.sectionflags	@""
	.align	4


	//----- nvinfo : EIATTR_CUDA_API_VERSION
	.align		4
        /*0000*/ 	.byte	0x04, 0x37
        /*0002*/ 	.short	(.L_55 - .L_54)
.L_54:
        /*0004*/ 	.word	0x00000082


	//----- nvinfo : EIATTR_KPARAM_INFO
	.align		4
.L_55:
        /*0008*/ 	.byte	0x04, 0x17
        /*000a*/ 	.short	(.L_57 - .L_56)
.L_56:
        /*000c*/ 	.word	0x00000000
        /*0010*/ 	.short	0x0004
        /*0012*/ 	.short	0x001c
        /*0014*/ 	.byte	0x00, 0xf0, 0x11, 0x00


	//----- nvinfo : EIATTR_KPARAM_INFO
	.align		4
.L_57:
        /*0018*/ 	.byte	0x04, 0x17
        /*001a*/ 	.short	(.L_59 - .L_58)
.L_58:
        /*001c*/ 	.word	0x00000000
        /*0020*/ 	.short	0x0003
        /*0022*/ 	.short	0x0018
        /*0024*/ 	.byte	0x00, 0xf0, 0x11, 0x00


	//----- nvinfo : EIATTR_KPARAM_INFO
	.align		4
.L_59:
        /*0028*/ 	.byte	0x04, 0x17
        /*002a*/ 	.short	(.L_61 - .L_60)
.L_60:
        /*002c*/ 	.word	0x00000000
        /*0030*/ 	.short	0x0002
        /*0032*/ 	.short	0x0010
        /*0034*/ 	.byte	0x00, 0xf5, 0x21, 0x00


	//----- nvinfo : EIATTR_KPARAM_INFO
	.align		4
.L_61:
        /*0038*/ 	.byte	0x04, 0x17
        /*003a*/ 	.short	(.L_63 - .L_62)
.L_62:
        /*003c*/ 	.word	0x00000000
        /*0040*/ 	.short	0x0001
        /*0042*/ 	.short	0x0008
        /*0044*/ 	.byte	0x00, 0xf5, 0x21, 0x00


	//----- nvinfo : EIATTR_KPARAM_INFO
	.align		4
.L_63:
        /*0048*/ 	.byte	0x04, 0x17
        /*004a*/ 	.short	(.L_65 - .L_64)
.L_64:
        /*004c*/ 	.word	0x00000000
        /*0050*/ 	.short	0x0000
        /*0052*/ 	.short	0x0000
        /*0054*/ 	.byte	0x00, 0xf5, 0x21, 0x00


	//----- nvinfo : EIATTR_SPARSE_MMA_MASK
	.align		4
.L_65:
        /*0058*/ 	.byte	0x03, 0x50
        /*005a*/ 	.short	0x0000


	//----- nvinfo : EIATTR_MAXREG_COUNT
	.align		4
        /*005c*/ 	.byte	0x03, 0x1b
        /*005e*/ 	.short	0x00ff


	//----- nvinfo : EIATTR_MERCURY_ISA_VERSION
	.align		4
        /*0060*/ 	.byte	0x03, 0x5f
        /*0062*/ 	.short	0x0101


	//----- nvinfo : EIATTR_VRC_CTA_INIT_COUNT
	.align		4
        /*0064*/ 	.byte	0x02, 0x4a
	.zero		1
	.zero		1


	//----- nvinfo : EIATTR_EXIT_INSTR_OFFSETS
	.align		4
        /*0068*/ 	.byte	0x04, 0x1c
        /*006a*/ 	.short	(.L_67 - .L_66)


	//   ....[0]....
.L_66:
        /*006c*/ 	.word	0x00000030


	//   ....[1]....
        /*0070*/ 	.word	0x00000660


	//   ....[2]....
        /*0074*/ 	.word	0x000009f0


	//   ....[3]....
        /*0078*/ 	.word	0x00000c80


	//   ....[4]....
        /*007c*/ 	.word	0x00000e70


	//----- nvinfo : EIATTR_CBANK_PARAM_SIZE
	.align		4
.L_67:
        /*0080*/ 	.byte	0x03, 0x19
        /*0082*/ 	.short	0x0020


	//----- nvinfo : EIATTR_PARAM_CBANK
	.align		4
        /*0084*/ 	.byte	0x04, 0x0a
        /*0086*/ 	.short	(.L_69 - .L_68)
	.align		4
.L_68:
        /*0088*/ 	.word	index@(.nv.constant0._Z10rowWiseAddPiS_S_ii)
        /*008c*/ 	.short	0x0380
        /*008e*/ 	.short	0x0020


	//----- nvinfo : EIATTR_SW_WAR
	.align		4
.L_69:
        /*0090*/ 	.byte	0x04, 0x36
        /*0092*/ 	.short	(.L_71 - .L_70)
.L_70:
        /*0094*/ 	.word	0x00000008
.L_71:


//--------------------- .nv.callgraph             --------------------------
	.section	.nv.callgraph,"",@"SHT_CUDA_CALLGRAPH"
	.align	4
	.sectionentsize	8
	.align		4
        /*0000*/ 	.word	0x00000000
	.align		4
        /*0004*/ 	.word	0xffffffff
	.align		4
        /*0008*/ 	.word	0x00000000
	.align		4
        /*000c*/ 	.word	0xfffffffe
	.align		4
        /*0010*/ 	.word	0x00000000
	.align		4
        /*0014*/ 	.word	0xfffffffd
	.align		4
        /*0018*/ 	.word	0x00000000
	.align		4
        /*001c*/ 	.word	0xfffffffc


//--------------------- .text._Z14elementWiseAddPiS_S_ii --------------------------
	.section	.text._Z14elementWiseAddPiS_S_ii,"ax",@progbits
	.align	128
        .global         _Z14elementWiseAddPiS_S_ii
        .type           _Z14elementWiseAddPiS_S_ii,@function
        .size           _Z14elementWiseAddPiS_S_ii,(.L_x_13 - _Z14elementWiseAddPiS_S_ii)
        .other          _Z14elementWiseAddPiS_S_ii,@"STO_CUDA_ENTRY STV_DEFAULT"
_Z14elementWiseAddPiS_S_ii:
.text._Z14elementWiseAddPiS_S_ii:
[----:B------:R-:W-:Y:S01]  /*0000*/  LDC R1, c[0x0][0x37c] ;  /* 0x0000df00ff017b82 */ /* 0x000fe20000000800 */
[----:B------:R-:W0:Y:S07]  /*0010*/  S2R R9, SR_TID.Y ;  /* 0x0000000000097919 */ /* 0x000e2e0000002200 */
[----:B------:R-:W1:Y:S01]  /*0020*/  LDC.64 R2, c[0x0][0x380] ;  /* 0x0000e000ff027b82 */ /* 0x000e620000000a00 */
[----:B------:R-:W0:Y:S01]  /*0030*/  LDCU UR6, c[0x0][0x39c] ;  /* 0x00007380ff0677ac */ /* 0x000e220008000800 */
[----:B------:R-:W0:Y:S01]  /*0040*/  S2R R0, SR_TID.X ;  /* 0x0000000000007919 */ /* 0x000e220000002100 */
[----:B------:R-:W2:Y:S05]  /*0050*/  LDCU.64 UR4, c[0x0][0x358] ;  /* 0x00006b00ff0477ac */ /* 0x000eaa0008000a00 */
[----:B------:R-:W3:Y:S08]  /*0060*/  LDC.64 R4, c[0x0][0x388] ;  /* 0x0000e200ff047b82 */ /* 0x000ef00000000a00 */
[----:B------:R-:W4:Y:S01]  /*0070*/  LDC.64 R6, c[0x0][0x390] ;  /* 0x0000e400ff067b82 */ /* 0x000f220000000a00 */
[----:B0-----:R-:W-:-:S04]  /*0080*/  IMAD R9, R9, UR6, R0 ;  /* 0x0000000609097c24 */ /* 0x001fc8000f8e0200 */
[----:B-1----:R-:W-:-:S04]  /*0090*/  IMAD.WIDE R2, R9, 0x4, R2 ;  /* 0x0000000409027825 */ /* 0x002fc800078e0202 */
[C---:B---3--:R-:W-:Y:S02]  /*00a0*/  IMAD.WIDE R4, R9.reuse, 0x4, R4 ;  /* 0x0000000409047825 */ /* 0x048fe400078e0204 */
[----:B--2---:R-:W2:Y:S04]  /*00b0*/  LDG.E R2, desc[UR4][R2.64] ;  /* 0x0000000402027981 */ /* 0x004ea8000c1e1900 */
[----:B------:R-:W2:Y:S01]  /*00c0*/  LDG.E R5, desc[UR4][R4.64] ;  /* 0x0000000404057981 */ /* 0x000ea2000c1e1900 */
[----:B----4-:R-:W-:Y:S01]  /*00d0*/  IMAD.WIDE R6, R9, 0x4, R6 ;  /* 0x0000000409067825 */ /* 0x010fe200078e0206 */
[----:B--2---:R-:W-:-:S05]  /*00e0*/  IADD3 R9, PT, PT, R2, R5, RZ ;  /* 0x0000000502097210 */ /* 0x004fca0007ffe0ff */
[----:B------:R-:W-:Y:S01]  /*00f0*/  STG.E desc[UR4][R6.64], R9 ;  /* 0x0000000906007986 */ /* 0x000fe2000c101904 */
[----:B------:R-:W-:Y:S05]  /*0100*/  EXIT ;  /* 0x000000000000794d */ /* 0x000fea0003800000 */
.L_x_0:
[----:B------:R-:W-:-:S00]  /*0110*/  BRA `(.L_x_0) ;  /* 0xfffffffc00fc7947 */ /* 0x000fc0000383ffff */
[----:B------:R-:W-:-:S00]  /*0120*/  NOP ;  /* 0x0000000000007918 */ /* 0x000fc00000000000 */
        /* <DEDUP_REMOVED lines=13> */
.L_x_13:


//--------------------- .text._Z13columnWiseAddPiS_S_ii --------------------------
	.section	.text._Z13columnWiseAddPiS_S_ii,"ax",@progbits
	.align	128
        .global         _Z13columnWiseAddPiS_S_ii
        .type           _Z13columnWiseAddPiS_S_ii,@function
        .size           _Z13columnWiseAddPiS_S_ii,(.L_x_14 - _Z13columnWiseAddPiS_S_ii)
        .other          _Z13columnWiseAddPiS_S_ii,@"STO_CUDA_ENTRY STV_DEFAULT"
_Z13columnWiseAddPiS_S_ii:
.text._Z13columnWiseAddPiS_S_ii:
[----:B------:R-:W-:Y:S08]  /*0000*/  LDC R1, c[0x0][0x37c] ;  /* 0x0000df00ff017b82 */ /* 0x000ff00000000800 */
[----:B------:R-:W0:Y:S02]  /*0010*/  LDC R2, c[0x0][0x398] ;  /* 0x0000e600ff027b82 */ /* 0x000e240000000800 */
[----:B0-----:R-:W-:-:S13]  /*0020*/  ISETP.GE.AND P0, PT, R2, 0x1, PT ;  /* 0x000000010200780c */ /* 0x001fda0003f06270 */
[----:B------:R-:W-:Y:S05]  /*0030*/  @!P0 EXIT ;  /* 0x000000000000894d */ /* 0x000fea0003800000 */
[----:B------:R-:W0:Y:S01]  /*0040*/  S2R R3, SR_TID.X ;  /* 0x0000000000037919 */ /* 0x000e220000002100 */
[C---:B------:R-:W-:Y:S01]  /*0050*/  ISETP.GE.U32.AND P1, PT, R2.reuse, 0x10, PT ;  /* 0x000000100200780c */ /* 0x040fe20003f26070 */
[----:B------:R-:W1:Y:S01]  /*0060*/  LDCU.64 UR4, c[0x0][0x358] ;  /* 0x00006b00ff0477ac */ /* 0x000e620008000a00 */
[----:B------:R-:W-:Y:S01]  /*0070*/  LOP3.LUT R7, R2, 0xf, RZ, 0xc0, !PT ;  /* 0x0000000f02077812 */ /* 0x000fe200078ec0ff */
[----:B------:R-:W-:-:S03]  /*0080*/  HFMA2 R0, -RZ, RZ, 0, 0 ;  /* 0x00000000ff007431 */ /* 0x000fc600000001ff */
[----:B------:R-:W-:-:S07]  /*0090*/  ISETP.NE.AND P0, PT, R7, RZ, PT ;  /* 0x000000ff0700720c */ /* 0x000fce0003f05270 */
[----:B------:R-:W-:Y:S06]  /*00a0*/  @!P1 BRA `(.L_x_1) ;  /* 0x0000000400ec9947 */ /* 0x000fec0003800000 */
[----:B------:R-:W-:Y:S02]  /*00b0*/  LOP3.LUT R0, R2, 0x7ffffff0, RZ, 0xc0, !PT ;  /* 0x7ffffff002007812 */ /* 0x000fe400078ec0ff */
[----:B0-----:R-:W-:Y:S02]  /*00c0*/  MOV R4, R3 ;  /* 0x0000000300047202 */ /* 0x001fe40000000f00 */
[----:B------:R-:W-:-:S07]  /*00d0*/  IADD3 R6, PT, PT, -R0, RZ, RZ ;  /* 0x000000ff00067210 */ /* 0x000fce0007ffe1ff */
.L_x_2:
[----:B------:R-:W0:Y:S08]  /*00e0*/  LDC.64 R12, c[0x0][0x380] ;  /* 0x0000e000ff0c7b82 */ /* 0x000e300000000a00 */
[----:B------:R-:W2:Y:S08]  /*00f0*/  LDC.64 R10, c[0x0][0x388] ;  /* 0x0000e200ff0a7b82 */ /* 0x000eb00000000a00 */
[----:B---3--:R-:W3:Y:S01]  /*0100*/  LDC.64 R8, c[0x0][0x390] ;  /* 0x0000e400ff087b82 */ /* 0x008ee20000000a00 */
[----:B0-----:R-:W-:-:S07]  /*0110*/  IMAD.WIDE R12, R4, 0x4, R12 ;  /* 0x00000004040c7825 */ /* 0x001fce00078e020c */
[----:B------:R-:W0:Y:S01]  /*0120*/  LDC R5, c[0x0][0x39c] ;  /* 0x0000e700ff057b82 */ /* 0x000e220000000800 */
[----:B-1----:R-:W4:Y:S01]  /*0130*/  LDG.E R14, desc[UR4][R12.64] ;  /* 0x000000040c0e7981 */ /* 0x002f22000c1e1900 */
[----:B--2---:R-:W-:-:S05]  /*0140*/  IMAD.WIDE R10, R4, 0x4, R10 ;  /* 0x00000004040a7825 */ /* 0x004fca00078e020a */
[----:B------:R-:W4:Y:S01]  /*0150*/  LDG.E R15, desc[UR4][R10.64] ;  /* 0x000000040a0f7981 */ /* 0x000f22000c1e1900 */
[----:B---3--:R-:W-:-:S04]  /*0160*/  IMAD.WIDE R8, R4, 0x4, R8 ;  /* 0x0000000404087825 */ /* 0x008fc800078e0208 */
[----:B0-----:R-:W-:Y:S01]  /*0170*/  IMAD.WIDE R16, R5, 0x4, R12 ;  /* 0x0000000405107825 */ /* 0x001fe200078e020c */
[----:B----4-:R-:W-:-:S03]  /*0180*/  IADD3 R23, PT, PT, R14, R15, RZ ;  /* 0x0000000f0e177210 */ /* 0x010fc60007ffe0ff */
[C---:B------:R-:W-:Y:S02]  /*0190*/  IMAD.WIDE R14, R5.reuse, 0x4, R10 ;  /* 0x00000004050e7825 */ /* 0x040fe400078e020a */
[----:B------:R0:W-:Y:S04]  /*01a0*/  STG.E desc[UR4][R8.64], R23 ;  /* 0x0000001708007986 */ /* 0x0001e8000c101904 */
[----:B------:R-:W2:Y:S04]  /*01b0*/  LDG.E R18, desc[UR4][R16.64] ;  /* 0x0000000410127981 */ /* 0x000ea8000c1e1900 */
[----:B------:R-:W2:Y:S01]  /*01c0*/  LDG.E R19, desc[UR4][R14.64] ;  /* 0x000000040e137981 */ /* 0x000ea2000c1e1900 */
[----:B------:R-:W-:-:S04]  /*01d0*/  IMAD.WIDE R12, R5, 0x4, R8 ;  /* 0x00000004050c7825 */ /* 0x000fc800078e0208 */
[----:B------:R-:W-:Y:S01]  /*01e0*/  IMAD.WIDE R10, R5, 0x4, R16 ;  /* 0x00000004050a7825 */ /* 0x000fe200078e0210 */
[----:B--2---:R-:W-:-:S03]  /*01f0*/  IADD3 R25, PT, PT, R18, R19, RZ ;  /* 0x0000001312197210 */ /* 0x004fc60007ffe0ff */
[C---:B------:R-:W-:Y:S02]  /*0200*/  IMAD.WIDE R18, R5.reuse, 0x4, R14 ;  /* 0x0000000405127825 */ /* 0x040fe400078e020e */
[----:B------:R1:W-:Y:S04]  /*0210*/  STG.E desc[UR4][R12.64], R25 ;  /* 0x000000190c007986 */ /* 0x0003e8000c101904 */
[----:B------:R-:W2:Y:S04]  /*0220*/  LDG.E R22, desc[UR4][R10.64] ;  /* 0x000000040a167981 */ /* 0x000ea8000c1e1900 */
[----:B------:R-:W2:Y:S01]  /*0230*/  LDG.E R27, desc[UR4][R18.64] ;  /* 0x00000004121b7981 */ /* 0x000ea2000c1e1900 */
[----:B------:R-:W-:-:S04]  /*0240*/  IMAD.WIDE R20, R5, 0x4, R12 ;  /* 0x0000000405147825 */ /* 0x000fc800078e020c */
[----:B------:R-:W-:-:S04]  /*0250*/  IMAD.WIDE R16, R5, 0x4, R10 ;  /* 0x0000000405107825 */ /* 0x000fc800078e020a */
[----:B0-----:R-:W-:Y:S01]  /*0260*/  IMAD.WIDE R8, R5, 0x4, R18 ;  /* 0x0000000405087825 */ /* 0x001fe200078e0212 */
[----:B--2---:R-:W-:-:S05]  /*0270*/  IADD3 R27, PT, PT, R22, R27, RZ ;  /* 0x0000001b161b7210 */ /* 0x004fca0007ffe0ff */
[----:B------:R0:W-:Y:S04]  /*0280*/  STG.E desc[UR4][R20.64], R27 ;  /* 0x0000001b14007986 */ /* 0x0001e8000c101904 */
[----:B------:R-:W2:Y:S04]  /*0290*/  LDG.E R22, desc[UR4][R16.64] ;  /* 0x0000000410167981 */ /* 0x000ea8000c1e1900 */
[----:B------:R-:W2:Y:S01]  /*02a0*/  LDG.E R23, desc[UR4][R8.64] ;  /* 0x0000000408177981 */ /* 0x000ea2000c1e1900 */
[----:B------:R-:W-:-:S04]  /*02b0*/  IMAD.WIDE R14, R5, 0x4, R20 ;  /* 0x00000004050e7825 */ /* 0x000fc800078e0214 */
[----:B------:R-:W-:-:S04]  /*02c0*/  IMAD.WIDE R10, R5, 0x4, R16 ;  /* 0x00000004050a7825 */ /* 0x000fc800078e0210 */
[----:B-1----:R-:W-:Y:S01]  /*02d0*/  IMAD.WIDE R12, R5, 0x4, R8 ;  /* 0x00000004050c7825 */ /* 0x002fe200078e0208 */
[----:B--2---:R-:W-:-:S05]  /*02e0*/  IADD3 R23, PT, PT, R22, R23, RZ ;  /* 0x0000001716177210 */ /* 0x004fca0007ffe0ff */
[----:B------:R1:W-:Y:S04]  /*02f0*/  STG.E desc[UR4][R14.64], R23 ;  /* 0x000000170e007986 */ /* 0x0003e8000c101904 */
[----:B------:R-:W2:Y:S04]  /*0300*/  LDG.E R22, desc[UR4][R10.64] ;  /* 0x000000040a167981 */ /* 0x000ea8000c1e1900 */
[----:B------:R-:W2:Y:S01]  /*0310*/  LDG.E R25, desc[UR4][R12.64] ;  /* 0x000000040c197981 */ /* 0x000ea2000c1e1900 */
[----:B------:R-:W-:-:S04]  /*0320*/  IMAD.WIDE R18, R5, 0x4, R14 ;  /* 0x0000000405127825 */ /* 0x000fc800078e020e */
[----:B------:R-:W-:-:S04]  /*0330*/  IMAD.WIDE R16, R5, 0x4, R10 ;  /* 0x0000000405107825 */ /* 0x000fc800078e020a */
[----:B------:R-:W-:Y:S01]  /*0340*/  IMAD.WIDE R8, R5, 0x4, R12 ;  /* 0x0000000405087825 */ /* 0x000fe200078e020c */
[----:B--2---:R-:W-:-:S05]  /*0350*/  IADD3 R25, PT, PT, R22, R25, RZ ;  /* 0x0000001916197210 */ /* 0x004fca0007ffe0ff */
[----:B------:R2:W-:Y:S04]  /*0360*/  STG.E desc[UR4][R18.64], R25 ;  /* 0x0000001912007986 */ /* 0x0005e8000c101904 */
[----:B------:R-:W3:Y:S04]  /*0370*/  LDG.E R22, desc[UR4][R16.64] ;  /* 0x0000000410167981 */ /* 0x000ee8000c1e1900 */
[----:B0-----:R-:W3:Y:S01]  /*0380*/  LDG.E R27, desc[UR4][R8.64] ;  /* 0x00000004081b7981 */ /* 0x001ee2000c1e1900 */
[----:B------:R-:W-:-:S04]  /*0390*/  IMAD.WIDE R20, R5, 0x4, R18 ;  /* 0x0000000405147825 */ /* 0x000fc800078e0212 */
[----:B------:R-:W-:-:S04]  /*03a0*/  IMAD.WIDE R10, R5, 0x4, R16 ;  /* 0x00000004050a7825 */ /* 0x000fc800078e0210 */
[----:B------:R-:W-:Y:S01]  /*03b0*/  IMAD.WIDE R12, R5, 0x4, R8 ;  /* 0x00000004050c7825 */ /* 0x000fe200078e0208 */
[----:B---3--:R-:W-:-:S05]  /*03c0*/  IADD3 R27, PT, PT, R22, R27, RZ ;  /* 0x0000001b161b7210 */ /* 0x008fca0007ffe0ff */
[----:B------:R0:W-:Y:S04]  /*03d0*/  STG.E desc[UR4][R20.64], R27 ;  /* 0x0000001b14007986 */ /* 0x0001e8000c101904 */
[----:B------:R-:W3:Y:S04]  /*03e0*/  LDG.E R22, desc[UR4][R10.64] ;  /* 0x000000040a167981 */ /* 0x000ee8000c1e1900 */
[----:B-1----:R-:W3:Y:S01]  /*03f0*/  LDG.E R23, desc[UR4][R12.64] ;  /* 0x000000040c177981 */ /* 0x002ee2000c1e1900 */
[----:B------:R-:W-:-:S04]  /*0400*/  IMAD.WIDE R14, R5, 0x4, R20 ;  /* 0x00000004050e7825 */ /* 0x000fc800078e0214 */
[----:B------:R-:W-:-:S04]  /*0410*/  IMAD.WIDE R16, R5, 0x4, R10 ;  /* 0x0000000405107825 */ /* 0x000fc800078e020a */
[----:B------:R-:W-:Y:S01]  /*0420*/  IMAD.WIDE R8, R5, 0x4, R12 ;  /* 0x0000000405087825 */ /* 0x000fe200078e020c */
[----:B---3--:R-:W-:-:S05]  /*0430*/  IADD3 R23, PT, PT, R22, R23, RZ ;  /* 0x0000001716177210 */ /* 0x008fca0007ffe0ff */
[----:B------:R1:W-:Y:S04]  /*0440*/  STG.E desc[UR4][R14.64], R23 ;  /* 0x000000170e007986 */ /* 0x0003e8000c101904 */
[----:B------:R-:W3:Y:S04]  /*0450*/  LDG.E R22, desc[UR4][R16.64] ;  /* 0x0000000410167981 */ /* 0x000ee8000c1e1900 */
[----:B--2---:R-:W3:Y:S01]  /*0460*/  LDG.E R25, desc[UR4][R8.64] ;  /* 0x0000000408197981 */ /* 0x004ee2000c1e1900 */
[----:B------:R-:W-:-:S04]  /*0470*/  IMAD.WIDE R18, R5, 0x4, R14 ;  /* 0x0000000405127825 */ /* 0x000fc800078e020e */
[----:B------:R-:W-:-:S04]  /*0480*/  IMAD.WIDE R10, R5, 0x4, R16 ;  /* 0x00000004050a7825 */ /* 0x000fc800078e0210 */
[----:B------:R-:W-:Y:S01]  /*0490*/  IMAD.WIDE R12, R5, 0x4, R8 ;  /* 0x00000004050c7825 */ /* 0x000fe200078e0208 */
[----:B---3--:R-:W-:-:S05]  /*04a0*/  IADD3 R25, PT, PT, R22, R25, RZ ;  /* 0x0000001916197210 */ /* 0x008fca0007ffe0ff */
[----:B------:R2:W-:Y:S04]  /*04b0*/  STG.E desc[UR4][R18.64], R25 ;  /* 0x0000001912007986 */ /* 0x0005e8000c101904 */
[----:B------:R-:W3:Y:S04]  /*04c0*/  LDG.E R22, desc[UR4][R10.64] ;  /* 0x000000040a167981 */ /* 0x000ee8000c1e1900 */
[----:B0-----:R-:W3:Y:S01]  /*04d0*/  LDG.E R27, desc[UR4][R12.64] ;  /* 0x000000040c1b7981 */ /* 0x001ee2000c1e1900 */
[----:B------:R-:W-:-:S04]  /*04e0*/  IMAD.WIDE R20, R5, 0x4, R18 ;  /* 0x0000000405147825 */ /* 0x000fc800078e0212 */
[----:B-1----:R-:W-:-:S04]  /*04f0*/  IMAD.WIDE R14, R5, 0x4, R10 ;  /* 0x00000004050e7825 */ /* 0x002fc800078e020a */
[----:B------:R-:W-:Y:S01]  /*0500*/  IMAD.WIDE R8, R5, 0x4, R12 ;  /* 0x0000000405087825 */ /* 0x000fe200078e020c */
[----:B---3--:R-:W-:-:S05]  /*0510*/  IADD3 R27, PT, PT, R22, R27, RZ ;  /* 0x0000001b161b7210 */ /* 0x008fca0007ffe0ff */
[----:B------:R0:W-:Y:S04]  /*0520*/  STG.E desc[UR4][R20.64], R27 ;  /* 0x0000001b14007986 */ /* 0x0001e8000c101904 */
[----:B------:R-:W3:Y:S04]  /*0530*/  LDG.E R22, desc[UR4][R14.64] ;  /* 0x000000040e167981 */ /* 0x000ee8000c1e1900 */
[----:B------:R-:W3:Y:S01]  /*0540*/  LDG.E R23, desc[UR4][R8.64] ;  /* 0x0000000408177981 */ /* 0x000ee2000c1e1900 */
        /* <DEDUP_REMOVED lines=40> */
[----:B------:R-:W2:Y:S04]  /*07d0*/  LDG.E R14, desc[UR4][R14.64] ;  /* 0x000000040e0e7981 */ /* 0x000ea8000c1e1900 */
[----:B------:R-:W2:Y:S01]  /*07e0*/  LDG.E R9, desc[UR4][R8.64] ;  /* 0x0000000408097981 */ /* 0x000ea2000c1e1900 */
[----:B------:R-:W-:-:S04]  /*07f0*/  IADD3 R6, PT, PT, R6, 0x10, RZ ;  /* 0x0000001006067810 */ /* 0x000fc80007ffe0ff */
[----:B------:R-:W-:Y:S01]  /*0800*/  ISETP.NE.AND P1, PT, R6, RZ, PT ;  /* 0x000000ff0600720c */ /* 0x000fe20003f25270 */
[C---:B-1----:R-:W-:Y:S01]  /*0810*/  IMAD.WIDE R16, R5.reuse, 0x4, R20 ;  /* 0x0000000405107825 */ /* 0x042fe200078e0214 */
[----:B------:R-:W-:Y:S02]  /*0820*/  LEA R4, R5, R4, 0x4 ;  /* 0x0000000405047211 */ /* 0x000fe400078e20ff */
[----:B--2---:R-:W-:-:S05]  /*0830*/  IADD3 R19, PT, PT, R14, R9, RZ ;  /* 0x000000090e137210 */ /* 0x004fca0007ffe0ff */
[----:B------:R3:W-:Y:S04]  /*0840*/  STG.E desc[UR4][R16.64], R19 ;  /* 0x0000001310007986 */ /* 0x0007e8000c101904 */
[----:B------:R-:W-:Y:S05]  /*0850*/  @P1 BRA `(.L_x_2) ;  /* 0xfffffff800201947 */ /* 0x000fea000383ffff */
.L_x_1:
[----:B-1----:R-:W-:Y:S05]  /*0860*/  @!P0 EXIT ;  /* 0x000000000000894d */ /* 0x002fea0003800000 */
[----:B------:R-:W-:Y:S02]  /*0870*/  ISETP.GE.U32.AND P0, PT, R7, 0x8, PT ;  /* 0x000000080700780c */ /* 0x000fe40003f06070 */
[----:B------:R-:W-:-:S04]  /*0880*/  LOP3.LUT R5, R2, 0x7, RZ, 0xc0, !PT ;  /* 0x0000000702057812 */ /* 0x000fc800078ec0ff */
[----:B------:R-:W-:-:S07]  /*0890*/  ISETP.NE.AND P1, PT, R5, RZ, PT ;  /* 0x000000ff0500720c */ /* 0x000fce0003f25270 */
[----:B------:R-:W-:Y:S06]  /*08a0*/  @!P0 BRA `(.L_x_3) ;  /* 0x0000000000f88947 */ /* 0x000fec0003800000 */
[----:B------:R-:W0:Y:S08]  /*08b0*/  LDC R4, c[0x0][0x39c] ;  /* 0x0000e700ff047b82 */ /* 0x000e300000000800 */
[----:B------:R-:W1:Y:S08]  /*08c0*/  LDC.64 R10, c[0x0][0x380] ;  /* 0x0000e000ff0a7b82 */ /* 0x000e700000000a00 */
[----:B------:R-:W2:Y:S01]  /*08d0*/  LDC.64 R12, c[0x0][0x388] ;  /* 0x0000e200ff0c7b82 */ /* 0x000ea20000000a00 */
[----:B0-----:R-:W-:-:S07]  /*08e0*/  IMAD R9, R0, R4, R3 ;  /* 0x0000000400097224 */ /* 0x001fce00078e0203 */
[----:B------:R-:W0:Y:S01]  /*08f0*/  LDC.64 R6, c[0x0][0x390] ;  /* 0x0000e400ff067b82 */ /* 0x000e220000000a00 */
[----:B-1----:R-:W-:-:S05]  /*0900*/  IMAD.WIDE R10, R9, 0x4, R10 ;  /* 0x00000004090a7825 */ /* 0x002fca00078e020a */
[----:B------:R-:W4:Y:S01]  /*0910*/  LDG.E R8, desc[UR4][R10.64] ;  /* 0x000000040a087981 */ /* 0x000f22000c1e1900 */
        /* <DEDUP_REMOVED lines=49> */
[----:B------:R-:W2:Y:S04]  /*0c30*/  LDG.E R8, desc[UR4][R8.64] ;  /* 0x0000000408087981 */ /* 0x000ea8000c1e1900 */
[----:B------:R-:W2:Y:S01]  /*0c40*/  LDG.E R15, desc[UR4][R14.64] ;  /* 0x000000040e0f7981 */ /* 0x000ea2000c1e1900 */
[----:B------:R-:W-:Y:S01]  /*0c50*/  IMAD.WIDE R16, R4, 0x4, R6 ;  /* 0x0000000404107825 */ /* 0x000fe200078e0206 */
[----:B------:R-:W-:-:S02]  /*0c60*/  IADD3 R0, PT, PT, R0, 0x8, RZ ;  /* 0x0000000800007810 */ /* 0x000fc40007ffe0ff */
[----:B--2---:R-:W-:-:S05]  /*0c70*/  IADD3 R11, PT, PT, R8, R15, RZ ;  /* 0x0000000f080b7210 */ /* 0x004fca0007ffe0ff */
[----:B------:R1:W-:Y:S02]  /*0c80*/  STG.E desc[UR4][R16.64], R11 ;  /* 0x0000000b10007986 */ /* 0x0003e4000c101904 */
.L_x_3:
[----:B------:R-:W-:Y:S05]  /*0c90*/  @!P1 EXIT ;  /* 0x000000000000994d */ /* 0x000fea0003800000 */
[----:B------:R-:W-:Y:S02]  /*0ca0*/  ISETP.GE.U32.AND P0, PT, R5, 0x4, PT ;  /* 0x000000040500780c */ /* 0x000fe40003f06070 */
[----:B------:R-:W-:-:S04]  /*0cb0*/  LOP3.LUT R2, R2, 0x3, RZ, 0xc0, !PT ;  /* 0x0000000302027812 */ /* 0x000fc800078ec0ff */
[----:B------:R-:W-:-:S07]  /*0cc0*/  ISETP.NE.AND P1, PT, R2, RZ, PT ;  /* 0x000000ff0200720c */ /* 0x000fce0003f25270 */
[----:B------:R-:W-:Y:S06]  /*0cd0*/  @!P0 BRA `(.L_x_4) ;  /* 0x0000000000888947 */ /* 0x000fec0003800000 */
[----:B------:R-:W0:Y:S08]  /*0ce0*/  LDC R4, c[0x0][0x39c] ;  /* 0x0000e700ff047b82 */ /* 0x000e300000000800 */
[----:B-1----:R-:W1:Y:S08]  /*0cf0*/  LDC.64 R6, c[0x0][0x380] ;  /* 0x0000e000ff067b82 */ /* 0x002e700000000a00 */
[----:B------:R-:W2:Y:S01]  /*0d00*/  LDC.64 R8, c[0x0][0x388] ;  /* 0x0000e200ff087b82 */ /* 0x000ea20000000a00 */
[----:B0-----:R-:W-:-:S07]  /*0d10*/  IMAD R13, R0, R4, R3 ;  /* 0x00000004000d7224 */ /* 0x001fce00078e0203 */
[----:B------:R-:W0:Y:S01]  /*0d20*/  LDC.64 R10, c[0x0][0x390] ;  /* 0x0000e400ff0a7b82 */ /* 0x000e220000000a00 */
[----:B-1----:R-:W-:-:S05]  /*0d30*/  IMAD.WIDE R6, R13, 0x4, R6 ;  /* 0x000000040d067825 */ /* 0x002fca00078e0206 */
[----:B------:R-:W4:Y:S01]  /*0d40*/  LDG.E R5, desc[UR4][R6.64] ;  /* 0x0000000406057981 */ /* 0x000f22000c1e1900 */
[----:B--2---:R-:W-:-:S05]  /*0d50*/  IMAD.WIDE R8, R13, 0x4, R8 ;  /* 0x000000040d087825 */ /* 0x004fca00078e0208 */
[----:B------:R-:W4:Y:S01]  /*0d60*/  LDG.E R12, desc[UR4][R8.64] ;  /* 0x00000004080c7981 */ /* 0x000f22000c1e1900 */
[----:B------:R-:W-:-:S04]  /*0d70*/  IMAD.WIDE R14, R4, 0x4, R8 ;  /* 0x00000004040e7825 */ /* 0x000fc800078e0208 */
[----:B0-----:R-:W-:Y:S01]  /*0d80*/  IMAD.WIDE R10, R13, 0x4, R10 ;  /* 0x000000040d0a7825 */ /* 0x001fe200078e020a */
[----:B----4-:R-:W-:-:S03]  /*0d90*/  IADD3 R5, PT, PT, R5, R12, RZ ;  /* 0x0000000c05057210 */ /* 0x010fc60007ffe0ff */
[C---:B------:R-:W-:Y:S02]  /*0da0*/  IMAD.WIDE R12, R4.reuse, 0x4, R6 ;  /* 0x00000004040c7825 */ /* 0x040fe400078e0206 */
[----:B------:R0:W-:Y:S04]  /*0db0*/  STG.E desc[UR4][R10.64], R5 ;  /* 0x000000050a007986 */ /* 0x0001e8000c101904 */
[----:B------:R-:W2:Y:S04]  /*0dc0*/  LDG.E R18, desc[UR4][R12.64] ;  /* 0x000000040c127981 */ /* 0x000ea8000c1e1900 */
[----:B---3--:R-:W2:Y:S01]  /*0dd0*/  LDG.E R19, desc[UR4][R14.64] ;  /* 0x000000040e137981 */ /* 0x008ea2000c1e1900 */
[----:B------:R-:W-:-:S04]  /*0de0*/  IMAD.WIDE R16, R4, 0x4, R10 ;  /* 0x0000000404107825 */ /* 0x000fc800078e020a */
[----:B------:R-:W-:-:S04]  /*0df0*/  IMAD.WIDE R6, R4, 0x4, R12 ;  /* 0x0000000404067825 */ /* 0x000fc800078e020c */
[----:B------:R-:W-:Y:S01]  /*0e00*/  IMAD.WIDE R8, R4, 0x4, R14 ;  /* 0x0000000404087825 */ /* 0x000fe200078e020e */
[----:B--2---:R-:W-:-:S05]  /*0e10*/  IADD3 R21, PT, PT, R18, R19, RZ ;  /* 0x0000001312157210 */ /* 0x004fca0007ffe0ff */
[----:B------:R2:W-:Y:S04]  /*0e20*/  STG.E desc[UR4][R16.64], R21 ;  /* 0x0000001510007986 */ /* 0x0005e8000c101904 */
[----:B------:R-:W3:Y:S04]  /*0e30*/  LDG.E R20, desc[UR4][R6.64] ;  /* 0x0000000406147981 */ /* 0x000ee8000c1e1900 */
[----:B------:R-:W3:Y:S01]  /*0e40*/  LDG.E R23, desc[UR4][R8.64] ;  /* 0x0000000408177981 */ /* 0x000ee2000c1e1900 */
[----:B------:R-:W-:-:S04]  /*0e50*/  IMAD.WIDE R18, R4, 0x4, R16 ;  /* 0x0000000404127825 */ /* 0x000fc800078e0210 */
[----:B0-----:R-:W-:-:S04]  /*0e60*/  IMAD.WIDE R10, R4, 0x4, R6 ;  /* 0x00000004040a7825 */ /* 0x001fc800078e0206 */
[----:B------:R-:W-:Y:S01]  /*0e70*/  IMAD.WIDE R12, R4, 0x4, R8 ;  /* 0x00000004040c7825 */ /* 0x000fe200078e0208 */
[----:B---3--:R-:W-:-:S05]  /*0e80*/  IADD3 R23, PT, PT, R20, R23, RZ ;  /* 0x0000001714177210 */ /* 0x008fca0007ffe0ff */
[----:B------:R2:W-:Y:S04]  /*0e90*/  STG.E desc[UR4][R18.64], R23 ;  /* 0x0000001712007986 */ /* 0x0005e8000c101904 */
[----:B------:R-:W3:Y:S04]  /*0ea0*/  LDG.E R10, desc[UR4][R10.64] ;  /* 0x000000040a0a7981 */ /* 0x000ee8000c1e1900 */
[----:B------:R-:W3:Y:S01]  /*0eb0*/  LDG.E R13, desc[UR4][R12.64] ;  /* 0x000000040c0d7981 */ /* 0x000ee2000c1e1900 */
[----:B------:R-:W-:Y:S01]  /*0ec0*/  IMAD.WIDE R4, R4, 0x4, R18 ;  /* 0x0000000404047825 */ /* 0x000fe200078e0212 */
[----:B------:R-:W-:-:S02]  /*0ed0*/  IADD3 R0, PT, PT, R0, 0x4, RZ ;  /* 0x0000000400007810 */ /* 0x000fc40007ffe0ff */
[----:B---3--:R-:W-:-:S05]  /*0ee0*/  IADD3 R15, PT, PT, R10, R13, RZ ;  /* 0x0000000d0a0f7210 */ /* 0x008fca0007ffe0ff */
[----:B------:R2:W-:Y:S02]  /*0ef0*/  STG.E desc[UR4][R4.64], R15 ;  /* 0x0000000f04007986 */ /* 0x0005e4000c101904 */
.L_x_4:
[----:B------:R-:W-:Y:S05]  /*0f00*/  @!P1 EXIT ;  /* 0x000000000000994d */ /* 0x000fea0003800000 */
[----:B------:R-:W4:Y:S01]  /*0f10*/  LDC.64 R12, c[0x0][0x390] ;  /* 0x0000e400ff0c7b82 */ /* 0x000f220000000a00 */
[----:B------:R-:W0:Y:S07]  /*0f20*/  LDCU UR6, c[0x0][0x39c] ;  /* 0x00007380ff0677ac */ /* 0x000e2e0008000800 */
[----:B------:R-:W3:Y:S08]  /*0f30*/  LDC.64 R8, c[0x0][0x380] ;  /* 0x0000e000ff087b82 */ /* 0x000ef00000000a00 */
[----:B-1----:R-:W1:Y:S01]  /*0f40*/  LDC.64 R10, c[0x0][0x388] ;  /* 0x0000e200ff0a7b82 */ /* 0x002e620000000a00 */
[----:B0-2---:R-:W-:Y:S01]  /*0f50*/  IMAD R15, R0, UR6, R3 ;  /* 0x00000006000f7c24 */ /* 0x005fe2000f8e0203 */
[----:B------:R-:W-:-:S07]  /*0f60*/  IADD3 R0, PT, PT, -R2, RZ, RZ ;  /* 0x000000ff02007210 */ /* 0x000fce0007ffe1ff */
.L_x_5:
[----:B---3--:R-:W-:-:S04]  /*0f70*/  IMAD.WIDE R2, R15, 0x4, R8 ;  /* 0x000000040f027825 */ /* 0x008fc800078e0208 */
[C---:B-1----:R-:W-:Y:S02]  /*0f80*/  IMAD.WIDE R4, R15.reuse, 0x4, R10 ;  /* 0x000000040f047825 */ /* 0x042fe400078e020a */
[----:B------:R-:W2:Y:S04]  /*0f90*/  LDG.E R2, desc[UR4][R2.64] ;  /* 0x0000000402027981 */ /* 0x000ea8000c1e1900 */
[----:B------:R-:W2:Y:S01]  /*0fa0*/  LDG.E R5, desc[UR4][R4.64] ;  /* 0x0000000404057981 */ /* 0x000ea2000c1e1900 */
[----:B------:R-:W-:Y:S01]  /*0fb0*/  IADD3 R0, PT, PT, R0, 0x1, RZ ;  /* 0x0000000100007810 */ /* 0x000fe20007ffe0ff */
[C---:B0---4-:R-:W-:Y:S01]  /*0fc0*/  IMAD.WIDE R6, R15.reuse, 0x4, R12 ;  /* 0x000000040f067825 */ /* 0x051fe200078e020c */
[----:B------:R-:W-:Y:S02]  /*0fd0*/  IADD3 R15, PT, PT, R15, UR6, RZ ;  /* 0x000000060f0f7c10 */ /* 0x000fe4000fffe0ff */
[----:B------:R-:W-:-:S02]  /*0fe0*/  ISETP.NE.AND P0, PT, R0, RZ, PT ;  /* 0x000000ff0000720c */ /* 0x000fc40003f05270 */
[----:B--2---:R-:W-:-:S05]  /*0ff0*/  IADD3 R17, PT, PT, R2, R5, RZ ;  /* 0x0000000502117210 */ /* 0x004fca0007ffe0ff */
[----:B------:R0:W-:Y:S06]  /*1000*/  STG.E desc[UR4][R6.64], R17 ;  /* 0x0000001106007986 */ /* 0x0001ec000c101904 */
[----:B------:R-:W-:Y:S05]  /*1010*/  @P0 BRA `(.L_x_5) ;  /* 0xfffffffc00d40947 */ /* 0x000fea000383ffff */
[----:B------:R-:W-:Y:S05]  /*1020*/  EXIT ;  /* 0x000000000000794d */ /* 0x000fea0003800000 */
.L_x_6:
        /* <DEDUP_REMOVED lines=13> */
.L_x_14:


//--------------------- .text._Z10rowWiseAddPiS_S_ii --------------------------
	.section	.text._Z10rowWiseAddPiS_S_ii,"ax",@progbits
	.align	128
        .global         _Z10rowWiseAddPiS_S_ii
        .type           _Z10rowWiseAddPiS_S_ii,@function
        .size           _Z10rowWiseAddPiS_S_ii,(.L_x_15 - _Z10rowWiseAddPiS_S_ii)
        .other          _Z10rowWiseAddPiS_S_ii,@"STO_CUDA_ENTRY STV_DEFAULT"
_Z10rowWiseAddPiS_S_ii:
.text._Z10rowWiseAddPiS_S_ii:
        /* <DEDUP_REMOVED lines=8> */
[----:B------:R-:W-:-:S03]  /*0080*/  IMAD.MOV.U32 R3, RZ, RZ, RZ ;  /* 0x000000ffff037224 */ /* 0x000fc600078e00ff */
[----:B------:R-:W-:Y:S01]  /*0090*/  ISETP.NE.AND P0, PT, R14, RZ, PT ;  /* 0x000000ff0e00720c */ /* 0x000fe20003f05270 */
[----:B0-----:R-:W-:-:S06]  /*00a0*/  IMAD R0, R5, R2, RZ ;  /* 0x0000000205007224 */ /* 0x001fcc00078e02ff */
[----:B-1----:R-:W-:Y:S06]  /*00b0*/  @!P1 BRA `(.L_x_7) ;  /* 0x0000000400689947 */ /* 0x002fec0003800000 */
[----:B------:R-:W0:Y:S01]  /*00c0*/  LDCU.128 UR8, c[0x0][0x380] ;  /* 0x00007000ff0877ac */ /* 0x000e220008000c00 */
[----:B------:R-:W-:Y:S01]  /*00d0*/  IMAD.MOV.U32 R4, RZ, RZ, 0x20 ;  /* 0x00000020ff047424 */ /* 0x000fe200078e00ff */
[----:B------:R-:W-:Y:S01]  /*00e0*/  LOP3.LUT R3, R2, 0x7ffffff0, RZ, 0xc0, !PT ;  /* 0x7ffffff002037812 */ /* 0x000fe200078ec0ff */
[----:B------:R-:W-:Y:S01]  /*00f0*/  IMAD.MOV.U32 R5, RZ, RZ, 0x0 ;  /* 0x00000000ff057424 */ /* 0x000fe200078e00ff */
[----:B------:R-:W1:Y:S02]  /*0100*/  LDCU.64 UR6, c[0x0][0x390] ;  /* 0x00007200ff0677ac */ /* 0x000e640008000a00 */
[----:B------:R-:W-:Y:S01]  /*0110*/  IADD3 R10, PT, PT, -R3, RZ, RZ ;  /* 0x000000ff030a7210 */ /* 0x000fe20007ffe1ff */
[----:B------:R-:W-:-:S03]  /*0120*/  IMAD.WIDE.U32 R4, R0, 0x4, R4 ;  /* 0x0000000400047825 */ /* 0x000fc600078e0004 */
[C---:B0-----:R-:W-:Y:S02]  /*0130*/  IADD3 R11, P2, PT, R4.reuse, UR10, RZ ;  /* 0x0000000a040b7c10 */ /* 0x041fe4000ff5e0ff */
[C---:B------:R-:W-:Y:S02]  /*0140*/  IADD3 R6, P3, PT, R4.reuse, UR8, RZ ;  /* 0x0000000804067c10 */ /* 0x040fe4000ff7e0ff */
[----:B-1----:R-:W-:Y:S02]  /*0150*/  IADD3 R13, P1, PT, R4, UR6, RZ ;  /* 0x00000006040d7c10 */ /* 0x002fe4000ff3e0ff */
[C---:B------:R-:W-:Y:S02]  /*0160*/  IADD3.X R12, PT, PT, R5.reuse, UR11, RZ, P2, !PT ;  /* 0x0000000b050c7c10 */ /* 0x040fe400097fe4ff */
[C---:B------:R-:W-:Y:S02]  /*0170*/  IADD3.X R16, PT, PT, R5.reuse, UR7, RZ, P1, !PT ;  /* 0x0000000705107c10 */ /* 0x040fe40008ffe4ff */
[----:B------:R-:W-:-:S07]  /*0180*/  IADD3.X R7, PT, PT, R5, UR9, RZ, P3, !PT ;  /* 0x0000000905077c10 */ /* 0x000fce0009ffe4ff */
.L_x_8:
[----:B------:R-:W-:Y:S01]  /*0190*/  IMAD.MOV.U32 R4, RZ, RZ, R11 ;  /* 0x000000ffff047224 */ /* 0x000fe200078e000b */
[----:B-1----:R-:W2:Y:S01]  /*01a0*/  LDG.E R8, desc[UR4][R6.64+-0x20] ;  /* 0xffffe00406087981 */ /* 0x002ea2000c1e1900 */
[----:B------:R-:W-:-:S05]  /*01b0*/  IMAD.MOV.U32 R5, RZ, RZ, R12 ;  /* 0x000000ffff057224 */ /* 0x000fca00078e000c */
[----:B------:R-:W2:Y:S02]  /*01c0*/  LDG.E R9, desc[UR4][R4.64+-0x20] ;  /* 0xffffe00404097981 */ /* 0x000ea4000c1e1900 */
[----:B--2---:R-:W-:Y:S01]  /*01d0*/  IMAD.IADD R11, R8, 0x1, R9 ;  /* 0x00000001080b7824 */ /* 0x004fe200078e0209 */
[----:B------:R-:W-:Y:S01]  /*01e0*/  MOV R8, R13 ;  /* 0x0000000d00087202 */ /* 0x000fe20000000f00 */
[----:B------:R-:W-:-:S05]  /*01f0*/  IMAD.MOV.U32 R9, RZ, RZ, R16 ;  /* 0x000000ffff097224 */ /* 0x000fca00078e0010 */
[----:B------:R0:W-:Y:S04]  /*0200*/  STG.E desc[UR4][R8.64+-0x20], R11 ;  /* 0xffffe00b08007986 */ /* 0x0001e8000c101904 */
[----:B------:R-:W2:Y:S04]  /*0210*/  LDG.E R12, desc[UR4][R6.64+-0x1c] ;  /* 0xffffe404060c7981 */ /* 0x000ea8000c1e1900 */
[----:B------:R-:W2:Y:S02]  /*0220*/  LDG.E R13, desc[UR4][R4.64+-0x1c] ;  /* 0xffffe404040d7981 */ /* 0x000ea4000c1e1900 */
[----:B--2---:R-:W-:-:S05]  /*0230*/  IMAD.IADD R13, R12, 0x1, R13 ;  /* 0x000000010c0d7824 */ /* 0x004fca00078e020d */
[----:B------:R1:W-:Y:S04]  /*0240*/  STG.E desc[UR4][R8.64+-0x1c], R13 ;  /* 0xffffe40d08007986 */ /* 0x0003e8000c101904 */
[----:B------:R-:W2:Y:S04]  /*0250*/  LDG.E R12, desc[UR4][R6.64+-0x18] ;  /* 0xffffe804060c7981 */ /* 0x000ea8000c1e1900 */
[----:B------:R-:W2:Y:S02]  /*0260*/  LDG.E R15, desc[UR4][R4.64+-0x18] ;  /* 0xffffe804040f7981 */ /* 0x000ea4000c1e1900 */
[----:B--2---:R-:W-:-:S05]  /*0270*/  IMAD.IADD R15, R12, 0x1, R15 ;  /* 0x000000010c0f7824 */ /* 0x004fca00078e020f */
[----:B------:R2:W-:Y:S04]  /*0280*/  STG.E desc[UR4][R8.64+-0x18], R15 ;  /* 0xffffe80f08007986 */ /* 0x0005e8000c101904 */
[----:B------:R-:W3:Y:S04]  /*0290*/  LDG.E R12, desc[UR4][R6.64+-0x14] ;  /* 0xffffec04060c7981 */ /* 0x000ee8000c1e1900 */
[----:B------:R-:W3:Y:S02]  /*02a0*/  LDG.E R17, desc[UR4][R4.64+-0x14] ;  /* 0xffffec0404117981 */ /* 0x000ee4000c1e1900 */
[----:B---3--:R-:W-:-:S05]  /*02b0*/  IADD3 R17, PT, PT, R12, R17, RZ ;  /* 0x000000110c117210 */ /* 0x008fca0007ffe0ff */
[----:B------:R3:W-:Y:S04]  /*02c0*/  STG.E desc[UR4][R8.64+-0x14], R17 ;  /* 0xffffec1108007986 */ /* 0x0007e8000c101904 */
[----:B0-----:R-:W4:Y:S04]  /*02d0*/  LDG.E R11, desc[UR4][R6.64+-0x10] ;  /* 0xfffff004060b7981 */ /* 0x001f28000c1e1900 */
[----:B------:R-:W4:Y:S02]  /*02e0*/  LDG.E R12, desc[UR4][R4.64+-0x10] ;  /* 0xfffff004040c7981 */ /* 0x000f24000c1e1900 */
[----:B----4-:R-:W-:-:S05]  /*02f0*/  IMAD.IADD R11, R11, 0x1, R12 ;  /* 0x000000010b0b7824 */ /* 0x010fca00078e020c */
[----:B------:R0:W-:Y:S04]  /*0300*/  STG.E desc[UR4][R8.64+-0x10], R11 ;  /* 0xfffff00b08007986 */ /* 0x0001e8000c101904 */
[----:B------:R-:W4:Y:S04]  /*0310*/  LDG.E R12, desc[UR4][R6.64+-0xc] ;  /* 0xfffff404060c7981 */ /* 0x000f28000c1e1900 */
[----:B-1----:R-:W4:Y:S02]  /*0320*/  LDG.E R13, desc[UR4][R4.64+-0xc] ;  /* 0xfffff404040d7981 */ /* 0x002f24000c1e1900 */
[----:B----4-:R-:W-:-:S05]  /*0330*/  IMAD.IADD R13, R12, 0x1, R13 ;  /* 0x000000010c0d7824 */ /* 0x010fca00078e020d */
[----:B------:R1:W-:Y:S04]  /*0340*/  STG.E desc[UR4][R8.64+-0xc], R13 ;  /* 0xfffff40d08007986 */ /* 0x0003e8000c101904 */
[----:B------:R-:W4:Y:S04]  /*0350*/  LDG.E R12, desc[UR4][R6.64+-0x8] ;  /* 0xfffff804060c7981 */ /* 0x000f28000c1e1900 */
[----:B--2---:R-:W4:Y:S02]  /*0360*/  LDG.E R15, desc[UR4][R4.64+-0x8] ;  /* 0xfffff804040f7981 */ /* 0x004f24000c1e1900 */
[----:B----4-:R-:W-:-:S05]  /*0370*/  IMAD.IADD R15, R12, 0x1, R15 ;  /* 0x000000010c0f7824 */ /* 0x010fca00078e020f */
[----:B------:R2:W-:Y:S04]  /*0380*/  STG.E desc[UR4][R8.64+-0x8], R15 ;  /* 0xfffff80f08007986 */ /* 0x0005e8000c101904 */
[----:B------:R-:W4:Y:S04]  /*0390*/  LDG.E R12, desc[UR4][R6.64+-0x4] ;  /* 0xfffffc04060c7981 */ /* 0x000f28000c1e1900 */
[----:B---3--:R-:W4:Y:S02]  /*03a0*/  LDG.E R17, desc[UR4][R4.64+-0x4] ;  /* 0xfffffc0404117981 */ /* 0x008f24000c1e1900 */
[----:B----4-:R-:W-:-:S05]  /*03b0*/  IADD3 R17, PT, PT, R12, R17, RZ ;  /* 0x000000110c117210 */ /* 0x010fca0007ffe0ff */
        /* <DEDUP_REMOVED lines=20> */
[----:B------:R-:W-:Y:S04]  /*0500*/  STG.E desc[UR4][R8.64+0x10], R11 ;  /* 0x0000100b08007986 */ /* 0x000fe8000c101904 */
[----:B------:R-:W4:Y:S04]  /*0510*/  LDG.E R12, desc[UR4][R6.64+0x14] ;  /* 0x00001404060c7981 */ /* 0x000f28000c1e1900 */
[----:B-1----:R-:W4:Y:S02]  /*0520*/  LDG.E R13, desc[UR4][R4.64+0x14] ;  /* 0x00001404040d7981 */ /* 0x002f24000c1e1900 */
[----:B----4-:R-:W-:-:S05]  /*0530*/  IMAD.IADD R13, R12, 0x1, R13 ;  /* 0x000000010c0d7824 */ /* 0x010fca00078e020d */
[----:B------:R0:W-:Y:S04]  /*0540*/  STG.E desc[UR4][R8.64+0x14], R13 ;  /* 0x0000140d08007986 */ /* 0x0001e8000c101904 */
[----:B------:R-:W4:Y:S04]  /*0550*/  LDG.E R12, desc[UR4][R6.64+0x18] ;  /* 0x00001804060c7981 */ /* 0x000f28000c1e1900 */
[----:B--2---:R-:W4:Y:S01]  /*0560*/  LDG.E R15, desc[UR4][R4.64+0x18] ;  /* 0x00001804040f7981 */ /* 0x004f22000c1e1900 */
[----:B------:R-:W-:Y:S02]  /*0570*/  VIADD R10, R10, 0x10 ;  /* 0x000000100a0a7836 */ /* 0x000fe40000000000 */
[----:B----4-:R-:W-:-:S05]  /*0580*/  IMAD.IADD R15, R12, 0x1, R15 ;  /* 0x000000010c0f7824 */ /* 0x010fca00078e020f */
[----:B------:R1:W-:Y:S04]  /*0590*/  STG.E desc[UR4][R8.64+0x18], R15 ;  /* 0x0000180f08007986 */ /* 0x0003e8000c101904 */
[----:B------:R2:W4:Y:S04]  /*05a0*/  LDG.E R12, desc[UR4][R6.64+0x1c] ;  /* 0x00001c04060c7981 */ /* 0x000528000c1e1900 */
[----:B---3--:R-:W4:Y:S01]  /*05b0*/  LDG.E R17, desc[UR4][R4.64+0x1c] ;  /* 0x00001c0404117981 */ /* 0x008f22000c1e1900 */
[----:B------:R-:W-:Y:S02]  /*05c0*/  ISETP.NE.AND P1, PT, R10, RZ, PT ;  /* 0x000000ff0a00720c */ /* 0x000fe40003f25270 */
[----:B0-----:R-:W-:-:S02]  /*05d0*/  IADD3 R13, P2, PT, R8, 0x40, RZ ;  /* 0x00000040080d7810 */ /* 0x001fc40007f5e0ff */
[----:B------:R-:W-:Y:S02]  /*05e0*/  IADD3 R11, P3, PT, R4, 0x40, RZ ;  /* 0x00000040040b7810 */ /* 0x000fe40007f7e0ff */
[----:B--2---:R-:W-:Y:S01]  /*05f0*/  IADD3 R6, P4, PT, R6, 0x40, RZ ;  /* 0x0000004006067810 */ /* 0x004fe20007f9e0ff */
[----:B------:R-:W-:-:S03]  /*0600*/  IMAD.X R16, RZ, RZ, R9, P2 ;  /* 0x000000ffff107224 */ /* 0x000fc600010e0609 */
[----:B------:R-:W-:Y:S02]  /*0610*/  IADD3.X R7, PT, PT, RZ, R7, RZ, P4, !PT ;  /* 0x00000007ff077210 */ /* 0x000fe400027fe4ff */
[----:B----4-:R-:W-:Y:S01]  /*0620*/  IADD3 R17, PT, PT, R12, R17, RZ ;  /* 0x000000110c117210 */ /* 0x010fe20007ffe0ff */
[----:B------:R-:W-:-:S04]  /*0630*/  IMAD.X R12, RZ, RZ, R5, P3 ;  /* 0x000000ffff0c7224 */ /* 0x000fc800018e0605 */
[----:B------:R1:W-:Y:S01]  /*0640*/  STG.E desc[UR4][R8.64+0x1c], R17 ;  /* 0x00001c1108007986 */ /* 0x0003e2000c101904 */
[----:B------:R-:W-:Y:S05]  /*0650*/  @P1 BRA `(.L_x_8) ;  /* 0xfffffff800cc1947 */ /* 0x000fea000383ffff */
.L_x_7:
[----:B------:R-:W-:Y:S05]  /*0660*/  @!P0 EXIT ;  /* 0x000000000000894d */ /* 0x000fea0003800000 */
[----:B------:R-:W-:Y:S02]  /*0670*/  ISETP.GE.U32.AND P1, PT, R14, 0x8, PT ;  /* 0x000000080e00780c */ /* 0x000fe40003f26070 */
[----:B------:R-:W-:-:S04]  /*0680*/  LOP3.LUT R16, R2, 0x7, RZ, 0xc0, !PT ;  /* 0x0000000702107812 */ /* 0x000fc800078ec0ff */
[----:B------:R-:W-:-:S07]  /*0690*/  ISETP.NE.AND P0, PT, R16, RZ, PT ;  /* 0x000000ff1000720c */ /* 0x000fce0003f05270 */
[----:B------:R-:W-:Y:S06]  /*06a0*/  @!P1 BRA `(.L_x_9) ;  /* 0x0000000000d09947 */ /* 0x000fec0003800000 */
[----:B------:R-:W0:Y:S01]  /*06b0*/  LDC.64 R10, c[0x0][0x380] ;  /* 0x0000e000ff0a7b82 */ /* 0x000e220000000a00 */
[C---:B------:R-:W-:Y:S01]  /*06c0*/  IMAD.IADD R5, R0.reuse, 0x1, R3 ;  /* 0x0000000100057824 */ /* 0x040fe200078e0203 */
[----:B------:R-:W2:Y:S06]  /*06d0*/  LDCU.128 UR8, c[0x0][0x380] ;  /* 0x00007000ff0877ac */ /* 0x000eac0008000c00 */
[----:B------:R-:W3:Y:S08]  /*06e0*/  LDC.64 R12, c[0x0][0x388] ;  /* 0x0000e200ff0c7b82 */ /* 0x000ef00000000a00 */
[----:B-1----:R-:W1:Y:S01]  /*06f0*/  LDC.64 R8, c[0x0][0x390] ;  /* 0x0000e400ff087b82 */ /* 0x002e620000000a00 */
[----:B------:R-:W-:Y:S01]  /*0700*/  IADD3 R17, P1, PT, R0, R3, RZ ;  /* 0x0000000300117210 */ /* 0x000fe20007f3e0ff */
[----:B------:R-:W4:Y:S01]  /*0710*/  LDCU.64 UR6, c[0x0][0x390] ;  /* 0x00007200ff0677ac */ /* 0x000f220008000a00 */
[----:B0-----:R-:W-:-:S06]  /*0720*/  IMAD.WIDE.U32 R10, R5, 0x4, R10 ;  /* 0x00000004050a7825 */ /* 0x001fcc00078e000a */
[----:B------:R-:W5:Y:S01]  /*0730*/  LDG.E R10, desc[UR4][R10.64] ;  /* 0x000000040a0a7981 */ /* 0x000f62000c1e1900 */
[----:B---3--:R-:W-:-:S06]  /*0740*/  IMAD.WIDE.U32 R12, R5, 0x4, R12 ;  /* 0x00000004050c7825 */ /* 0x008fcc00078e000c */
[----:B------:R-:W5:Y:S01]  /*0750*/  LDG.E R13, desc[UR4][R12.64] ;  /* 0x000000040c0d7981 */ /* 0x000f62000c1e1900 */
[----:B------:R-:W-:Y:S02]  /*0760*/  IMAD.X R4, RZ, RZ, RZ, P1 ;  /* 0x000000ffff047224 */ /* 0x000fe400008e06ff */
[----:B------:R-:W-:-:S03]  /*0770*/  IMAD.SHL.U32 R14, R17, 0x4, RZ ;  /* 0x00000004110e7824 */ /* 0x000fc600078e00ff */
[----:B------:R-:W-:Y:S02]  /*0780*/  SHF.L.U64.HI R17, R17, 0x2, R4 ;  /* 0x0000000211117819 */ /* 0x000fe40000010204 */
[C---:B--2---:R-:W-:Y:S02]  /*0790*/  IADD3 R6, P1, PT, R14.reuse, UR8, RZ ;  /* 0x000000080e067c10 */ /* 0x044fe4000ff3e0ff */
[----:B------:R-:W-:Y:S02]  /*07a0*/  IADD3 R4, P2, PT, R14, UR10, RZ ;  /* 0x0000000a0e047c10 */ /* 0x000fe4000ff5e0ff */
[----:B------:R-:W-:Y:S02]  /*07b0*/  IADD3.X R7, PT, PT, R17, UR9, RZ, P1, !PT ;  /* 0x0000000911077c10 */ /* 0x000fe40008ffe4ff */
[----:B-----5:R-:W-:Y:S01]  /*07c0*/  IADD3 R15, PT, PT, R10, R13, RZ ;  /* 0x0000000d0a0f7210 */ /* 0x020fe20007ffe0ff */
[----:B-1----:R-:W-:Y:S01]  /*07d0*/  IMAD.WIDE.U32 R10, R5, 0x4, R8 ;  /* 0x00000004050a7825 */ /* 0x002fe200078e0008 */
[----:B------:R-:W-:-:S04]  /*07e0*/  IADD3.X R5, PT, PT, R17, UR11, RZ, P2, !PT ;  /* 0x0000000b11057c10 */ /* 0x000fc800097fe4ff */
[----:B------:R0:W-:Y:S04]  /*07f0*/  STG.E desc[UR4][R10.64], R15 ;  /* 0x0000000f0a007986 */ /* 0x0001e8000c101904 */
[----:B------:R-:W2:Y:S04]  /*0800*/  LDG.E R12, desc[UR4][R6.64+0x4] ;  /* 0x00000404060c7981 */ /* 0x000ea8000c1e1900 */
[----:B------:R-:W2:Y:S01]  /*0810*/  LDG.E R13, desc[UR4][R4.64+0x4] ;  /* 0x00000404040d7981 */ /* 0x000ea2000c1e1900 */
[----:B----4-:R-:W-:-:S04]  /*0820*/  IADD3 R8, P1, PT, R14, UR6, RZ ;  /* 0x000000060e087c10 */ /* 0x010fc8000ff3e0ff */
[----:B------:R-:W-:Y:S01]  /*0830*/  IADD3.X R9, PT, PT, R17, UR7, RZ, P1, !PT ;  /* 0x0000000711097c10 */ /* 0x000fe20008ffe4ff */
[----:B--2---:R-:W-:-:S05]  /*0840*/  IMAD.IADD R13, R12, 0x1, R13 ;  /* 0x000000010c0d7824 */ /* 0x004fca00078e020d */
[----:B------:R1:W-:Y:S04]  /*0850*/  STG.E desc[UR4][R8.64+0x4], R13 ;  /* 0x0000040d08007986 */ /* 0x0003e8000c101904 */
[----:B------:R-:W2:Y:S04]  /*0860*/  LDG.E R12, desc[UR4][R6.64+0x8] ;  /* 0x00000804060c7981 */ /* 0x000ea8000c1e1900 */
[----:B------:R-:W2:Y:S02]  /*0870*/  LDG.E R17, desc[UR4][R4.64+0x8] ;  /* 0x0000080404117981 */ /* 0x000ea4000c1e1900 */
[----:B--2---:R-:W-:-:S05]  /*0880*/  IMAD.IADD R17, R12, 0x1, R17 ;  /* 0x000000010c117824 */ /* 0x004fca00078e0211 */
[----:B------:R2:W-:Y:S04]  /*0890*/  STG.E desc[UR4][R8.64+0x8], R17 ;  /* 0x0000081108007986 */ /* 0x0005e8000c101904 */
[----:B0-----:R-:W3:Y:S04]  /*08a0*/  LDG.E R10, desc[UR4][R6.64+0xc] ;  /* 0x00000c04060a7981 */ /* 0x001ee8000c1e1900 */
[----:B------:R-:W3:Y:S02]  /*08b0*/  LDG.E R11, desc[UR4][R4.64+0xc] ;  /* 0x00000c04040b7981 */ /* 0x000ee4000c1e1900 */
[----:B---3--:R-:W-:-:S05]  /*08c0*/  IMAD.IADD R11, R10, 0x1, R11 ;  /* 0x000000010a0b7824 */ /* 0x008fca00078e020b */
[----:B------:R0:W-:Y:S04]  /*08d0*/  STG.E desc[UR4][R8.64+0xc], R11 ;  /* 0x00000c0b08007986 */ /* 0x0001e8000c101904 */
[----:B------:R-:W3:Y:S04]  /*08e0*/  LDG.E R10, desc[UR4][R6.64+0x10] ;  /* 0x00001004060a7981 */ /* 0x000ee8000c1e1900 */
[----:B------:R-:W3:Y:S02]  /*08f0*/  LDG.E R15, desc[UR4][R4.64+0x10] ;  /* 0x00001004040f7981 */ /* 0x000ee4000c1e1900 */
[----:B---3--:R-:W-:-:S05]  /*0900*/  IADD3 R15, PT, PT, R10, R15, RZ ;  /* 0x0000000f0a0f7210 */ /* 0x008fca0007ffe0ff */
        /* <DEDUP_REMOVED lines=9> */
[----:B------:R-:W2:Y:S04]  /*09a0*/  LDG.E R10, desc[UR4][R6.64+0x1c] ;  /* 0x00001c04060a7981 */ /* 0x000ea8000c1e1900 */
[----:B0-----:R-:W2:Y:S01]  /*09b0*/  LDG.E R11, desc[UR4][R4.64+0x1c] ;  /* 0x00001c04040b7981 */ /* 0x001ea2000c1e1900 */
[----:B------:R-:W-:Y:S01]  /*09c0*/  VIADD R3, R3, 0x8 ;  /* 0x0000000803037836 */ /* 0x000fe20000000000 */
[----:B--2---:R-:W-:-:S05]  /*09d0*/  IADD3 R11, PT, PT, R10, R11, RZ ;  /* 0x0000000b0a0b7210 */ /* 0x004fca0007ffe0ff */
[----:B------:R3:W-:Y:S02]  /*09e0*/  STG.E desc[UR4][R8.64+0x1c], R11 ;  /* 0x00001c0b08007986 */ /* 0x0007e4000c101904 */
.L_x_9:
[----:B------:R-:W-:Y:S05]  /*09f0*/  @!P0 EXIT ;  /* 0x000000000000894d */ /* 0x000fea0003800000 */
[----:B------:R-:W-:Y:S02]  /*0a00*/  ISETP.GE.U32.AND P1, PT, R16, 0x4, PT ;  /* 0x000000041000780c */ /* 0x000fe40003f26070 */
[----:B------:R-:W-:-:S04]  /*0a10*/  LOP3.LUT R2, R2, 0x3, RZ, 0xc0, !PT ;  /* 0x0000000302027812 */ /* 0x000fc800078ec0ff */
[----:B------:R-:W-:-:S07]  /*0a20*/  ISETP.NE.AND P0, PT, R2, RZ, PT ;  /* 0x000000ff0200720c */ /* 0x000fce0003f05270 */
[----:B------:R-:W-:Y:S06]  /*0a30*/  @!P1 BRA `(.L_x_10) ;  /* 0x0000000000909947 */ /* 0x000fec0003800000 */
[----:B------:R-:W0:Y:S01]  /*0a40*/  LDC.64 R4, c[0x0][0x380] ;  /* 0x0000e000ff047b82 */ /* 0x000e220000000a00 */
[----:B-1-3--:R-:W-:Y:S01]  /*0a50*/  IMAD.IADD R17, R0, 0x1, R3 ;  /* 0x0000000100117824 */ /* 0x00afe200078e0203 */
[----:B------:R-:W1:Y:S01]  /*0a60*/  LDCU.128 UR8, c[0x0][0x380] ;  /* 0x00007000ff0877ac */ /* 0x000e620008000c00 */
[----:B------:R-:W2:Y:S05]  /*0a70*/  LDCU.64 UR6, c[0x0][0x390] ;  /* 0x00007200ff0677ac */ /* 0x000eaa0008000a00 */
[----:B------:R-:W3:Y:S08]  /*0a80*/  LDC.64 R6, c[0x0][0x388] ;  /* 0x0000e200ff067b82 */ /* 0x000ef00000000a00 */
[----:B------:R-:W4:Y:S01]  /*0a90*/  LDC.64 R12, c[0x0][0x390] ;  /* 0x0000e400ff0c7b82 */ /* 0x000f220000000a00 */
[----:B0-----:R-:W-:-:S06]  /*0aa0*/  IMAD.WIDE.U32 R8, R17, 0x4, R4 ;  /* 0x0000000411087825 */ /* 0x001fcc00078e0004 */
[----:B------:R-:W5:Y:S01]  /*0ab0*/  LDG.E R8, desc[UR4][R8.64] ;  /* 0x0000000408087981 */ /* 0x000f62000c1e1900 */
[----:B---3--:R-:W-:-:S06]  /*0ac0*/  IMAD.WIDE.U32 R10, R17, 0x4, R6 ;  /* 0x00000004110a7825 */ /* 0x008fcc00078e0006 */
[----:B------:R-:W5:Y:S01]  /*0ad0*/  LDG.E R11, desc[UR4][R10.64] ;  /* 0x000000040a0b7981 */ /* 0x000f62000c1e1900 */
[----:B------:R-:W-:-:S04]  /*0ae0*/  IADD3 R4, P1, PT, R0, R3, RZ ;  /* 0x0000000300047210 */ /* 0x000fc80007f3e0ff */
[----:B------:R-:W-:Y:S01]  /*0af0*/  IADD3.X R5, PT, PT, RZ, RZ, RZ, P1, !PT ;  /* 0x000000ffff057210 */ /* 0x000fe20000ffe4ff */
[----:B------:R-:W-:-:S03]  /*0b00*/  IMAD.SHL.U32 R16, R4, 0x4, RZ ;  /* 0x0000000404107824 */ /* 0x000fc600078e00ff */
[----:B------:R-:W-:Y:S02]  /*0b10*/  SHF.L.U64.HI R14, R4, 0x2, R5 ;  /* 0x00000002040e7819 */ /* 0x000fe40000010205 */
[C---:B-1----:R-:W-:Y:S02]  /*0b20*/  IADD3 R6, P1, PT, R16.reuse, UR8, RZ ;  /* 0x0000000810067c10 */ /* 0x042fe4000ff3e0ff */
[----:B------:R-:W-:Y:S01]  /*0b30*/  IADD3 R4, P2, PT, R16, UR10, RZ ;  /* 0x0000000a10047c10 */ /* 0x000fe2000ff5e0ff */
[----:B----4-:R-:W-:Y:S01]  /*0b40*/  IMAD.WIDE.U32 R12, R17, 0x4, R12 ;  /* 0x00000004110c7825 */ /* 0x010fe200078e000c */
[C---:B------:R-:W-:Y:S02]  /*0b50*/  IADD3.X R7, PT, PT, R14.reuse, UR9, RZ, P1, !PT ;  /* 0x000000090e077c10 */ /* 0x040fe40008ffe4ff */
[----:B------:R-:W-:Y:S01]  /*0b60*/  IADD3.X R5, PT, PT, R14, UR11, RZ, P2, !PT ;  /* 0x0000000b0e057c10 */ /* 0x000fe200097fe4ff */
[----:B-----5:R-:W-:-:S05]  /*0b70*/  IMAD.IADD R15, R8, 0x1, R11 ;  /* 0x00000001080f7824 */ /* 0x020fca00078e020b */
[----:B------:R0:W-:Y:S04]  /*0b80*/  STG.E desc[UR4][R12.64], R15 ;  /* 0x0000000f0c007986 */ /* 0x0001e8000c101904 */
[----:B------:R-:W3:Y:S04]  /*0b90*/  LDG.E R10, desc[UR4][R6.64+0x4] ;  /* 0x00000404060a7981 */ /* 0x000ee8000c1e1900 */
[----:B------:R-:W3:Y:S01]  /*0ba0*/  LDG.E R11, desc[UR4][R4.64+0x4] ;  /* 0x00000404040b7981 */ /* 0x000ee2000c1e1900 */
[----:B--2---:R-:W-:-:S04]  /*0bb0*/  IADD3 R8, P1, PT, R16, UR6, RZ ;  /* 0x0000000610087c10 */ /* 0x004fc8000ff3e0ff */
[----:B------:R-:W-:Y:S02]  /*0bc0*/  IADD3.X R9, PT, PT, R14, UR7, RZ, P1, !PT ;  /* 0x000000070e097c10 */ /* 0x000fe40008ffe4ff */
[----:B---3--:R-:W-:-:S05]  /*0bd0*/  IADD3 R11, PT, PT, R10, R11, RZ ;  /* 0x0000000b0a0b7210 */ /* 0x008fca0007ffe0ff */
[----:B------:R2:W-:Y:S04]  /*0be0*/  STG.E desc[UR4][R8.64+0x4], R11 ;  /* 0x0000040b08007986 */ /* 0x0005e8000c101904 */
[----:B------:R-:W3:Y:S04]  /*0bf0*/  LDG.E R10, desc[UR4][R6.64+0x8] ;  /* 0x00000804060a7981 */ /* 0x000ee8000c1e1900 */
[----:B------:R-:W3:Y:S02]  /*0c00*/  LDG.E R17, desc[UR4][R4.64+0x8] ;  /* 0x0000080404117981 */ /* 0x000ee4000c1e1900 */
[----:B---3--:R-:W-:-:S05]  /*0c10*/  IMAD.IADD R17, R10, 0x1, R17 ;  /* 0x000000010a117824 */ /* 0x008fca00078e0211 */
[----:B------:R2:W-:Y:S04]  /*0c20*/  STG.E desc[UR4][R8.64+0x8], R17 ;  /* 0x0000081108007986 */ /* 0x0005e8000c101904 */
[----:B------:R-:W3:Y:S04]  /*0c30*/  LDG.E R10, desc[UR4][R6.64+0xc] ;  /* 0x00000c04060a7981 */ /* 0x000ee8000c1e1900 */
[----:B0-----:R-:W3:Y:S01]  /*0c40*/  LDG.E R13, desc[UR4][R4.64+0xc] ;  /* 0x00000c04040d7981 */ /* 0x001ee2000c1e1900 */
[----:B------:R-:W-:Y:S01]  /*0c50*/  IADD3 R3, PT, PT, R3, 0x4, RZ ;  /* 0x0000000403037810 */ /* 0x000fe20007ffe0ff */
[----:B---3--:R-:W-:-:S05]  /*0c60*/  IMAD.IADD R13, R10, 0x1, R13 ;  /* 0x000000010a0d7824 */ /* 0x008fca00078e020d */
[----:B------:R2:W-:Y:S02]  /*0c70*/  STG.E desc[UR4][R8.64+0xc], R13 ;  /* 0x00000c0d08007986 */ /* 0x0005e4000c101904 */
.L_x_10:
[----:B------:R-:W-:Y:S05]  /*0c80*/  @!P0 EXIT ;  /* 0x000000000000894d */ /* 0x000fea0003800000 */
[----:B------:R-:W0:Y:S01]  /*0c90*/  LDC.64 R4, c[0x0][0x390] ;  /* 0x0000e400ff047b82 */ /* 0x000e220000000a00 */
[----:B------:R-:W-:Y:S02]  /*0ca0*/  IMAD.IADD R3, R0, 0x1, R3 ;  /* 0x0000000100037824 */ /* 0x000fe400078e0203 */
[----:B------:R-:W-:-:S05]  /*0cb0*/  IMAD.MOV R0, RZ, RZ, -R2 ;  /* 0x000000ffff007224 */ /* 0x000fca00078e0a02 */
[----:B------:R-:W4:Y:S08]  /*0cc0*/  LDC.64 R6, c[0x0][0x388] ;  /* 0x0000e200ff067b82 */ /* 0x000f300000000a00 */
[----:B-123--:R-:W1:Y:S01]  /*0cd0*/  LDC.64 R8, c[0x0][0x380] ;  /* 0x0000e000ff087b82 */ /* 0x00ee620000000a00 */
[----:B0-----:R-:W-:-:S04]  /*0ce0*/  IMAD.WIDE.U32 R4, R3, 0x4, R4 ;  /* 0x0000000403047825 */ /* 0x001fc800078e0004 */
[----:B------:R-:W-:Y:S01]  /*0cf0*/  IMAD.MOV.U32 R10, RZ, RZ, R4 ;  /* 0x000000ffff0a7224 */ /* 0x000fe200078e0004 */
[----:B------:R-:W-:Y:S01]  /*0d00*/  MOV R13, R5 ;  /* 0x00000005000d7202 */ /* 0x000fe20000000f00 */
[----:B----4-:R-:W-:-:S04]  /*0d10*/  IMAD.WIDE.U32 R6, R3, 0x4, R6 ;  /* 0x0000000403067825 */ /* 0x010fc800078e0006 */
[----:B------:R-:W-:Y:S02]  /*0d20*/  IMAD.MOV.U32 R11, RZ, RZ, R7 ;  /* 0x000000ffff0b7224 */ /* 0x000fe400078e0007 */
[----:B-1----:R-:W-:-:S07]  /*0d30*/  IMAD.WIDE.U32 R8, R3, 0x4, R8 ;  /* 0x0000000403087825 */ /* 0x002fce00078e0008 */
.L_x_11:
[----:B0-----:R-:W-:Y:S01]  /*0d40*/  MOV R2, R8 ;  /* 0x0000000800027202 */ /* 0x001fe20000000f00 */
[----:B------:R-:W-:Y:S01]  /*0d50*/  IMAD.MOV.U32 R3, RZ, RZ, R9 ;  /* 0x000000ffff037224 */ /* 0x000fe200078e0009 */
[----:B------:R-:W-:Y:S01]  /*0d60*/  MOV R5, R11 ;  /* 0x0000000b00057202 */ /* 0x000fe20000000f00 */
[----:B------:R-:W-:-:S03]  /*0d70*/  IMAD.MOV.U32 R4, RZ, RZ, R6 ;  /* 0x000000ffff047224 */ /* 0x000fc600078e0006 */
[----:B------:R0:W2:Y:S04]  /*0d80*/  LDG.E R2, desc[UR4][R2.64] ;  /* 0x0000000402027981 */ /* 0x0000a8000c1e1900 */
[----:B------:R-:W2:Y:S01]  /*0d90*/  LDG.E R5, desc[UR4][R4.64] ;  /* 0x0000000404057981 */ /* 0x000ea2000c1e1900 */
[----:B------:R-:W-:Y:S01]  /*0da0*/  VIADD R0, R0, 0x1 ;  /* 0x0000000100007836 */ /* 0x000fe20000000000 */
[----:B------:R-:W-:Y:S02]  /*0db0*/  IADD3 R8, P3, PT, R8, 0x4, RZ ;  /* 0x0000000408087810 */ /* 0x000fe40007f7e0ff */
[----:B------:R-:W-:Y:S02]  /*0dc0*/  IADD3 R6, P2, PT, R6, 0x4, RZ ;  /* 0x0000000406067810 */ /* 0x000fe40007f5e0ff */
[----:B------:R-:W-:Y:S01]  /*0dd0*/  ISETP.NE.AND P0, PT, R0, RZ, PT ;  /* 0x000000ff0000720c */ /* 0x000fe20003f05270 */
[----:B------:R-:W-:Y:S01]  /*0de0*/  IMAD.X R9, RZ, RZ, R9, P3 ;  /* 0x000000ffff097224 */ /* 0x000fe200018e0609 */
[----:B0-----:R-:W-:-:S02]  /*0df0*/  MOV R3, R13 ;  /* 0x0000000d00037202 */ /* 0x001fc40000000f00 */
[----:B------:R-:W-:Y:S01]  /*0e00*/  IADD3.X R11, PT, PT, RZ, R11, RZ, P2, !PT ;  /* 0x0000000bff0b7210 */ /* 0x000fe200017fe4ff */
[----:B--2---:R-:W-:Y:S02]  /*0e10*/  IMAD.IADD R7, R2, 0x1, R5 ;  /* 0x0000000102077824 */ /* 0x004fe400078e0205 */
[----:B------:R-:W-:Y:S01]  /*0e20*/  IMAD.MOV.U32 R2, RZ, RZ, R10 ;  /* 0x000000ffff027224 */ /* 0x000fe200078e000a */
[----:B------:R-:W-:-:S04]  /*0e30*/  IADD3 R10, P1, PT, R10, 0x4, RZ ;  /* 0x000000040a0a7810 */ /* 0x000fc80007f3e0ff */
[----:B------:R0:W-:Y:S01]  /*0e40*/  STG.E desc[UR4][R2.64], R7 ;  /* 0x0000000702007986 */ /* 0x0001e2000c101904 */
[----:B------:R-:W-:Y:S01]  /*0e50*/  IMAD.X R13, RZ, RZ, R13, P1 ;  /* 0x000000ffff0d7224 */ /* 0x000fe200008e060d */
[----:B------:R-:W-:Y:S07]  /*0e60*/  @P0 BRA `(.L_x_11) ;  /* 0xfffffffc00b40947 */ /* 0x000fee000383ffff */
[----:B------:R-:W-:Y:S05]  /*0e70*/  EXIT ;  /* 0x000000000000794d */ /* 0x000fea0003800000 */
.L_x_12:
        /* <DEDUP_REMOVED lines=16> */
.L_x_15:


//--------------------- .nv.shared.reserved.0     --------------------------
	.section	.nv.shared.reserved.0,"aw",@nobits
	.weak		__nv_reservedSMEM_offset_0_alias
	.size		__nv_reservedSMEM_offset_0_alias, 0, 64
	.other		__nv_reservedSMEM_offset_0_alias,@"STO_CUDA_RESERVED_SHARED STV_DEFAULT"
__nv_reservedSMEM_offset_0_alias:
	.zero		0
	.zero		64


//--------------------- .nv.constant0._Z14elementWiseAddPiS_S_ii --------------------------
	.section	.nv.constant0._Z14elementWiseAddPiS_S_ii,"a",@progbits
	.sectionflags	@""
	.align	4
.nv.constant0._Z14elementWiseAddPiS_S_ii:
	.zero		928


//--------------------- .nv.constant0._Z13columnWiseAddPiS_S_ii --------------------------
	.section	.nv.constant0._Z13columnWiseAddPiS_S_ii,"a",@progbits
	.sectionflags	@""
	.align	4
.nv.constant0._Z13columnWiseAddPiS_S_ii:
	.zero		928


//--------------------- .nv.constant0._Z10rowWiseAddPiS_S_ii --------------------------
	.section	.nv.constant0._Z10rowWiseAddPiS_S_ii,"a",@progbits
	.sectionflags	@""
	.align	4
.nv.constant0._Z10rowWiseAddPiS_S_ii:
	.zero		928


//--------------------- SYMBOLS --------------------------

	.type		.nv.reservedSmem.offset0,@object
	.size		.nv.reservedSmem.offset0,0x4
